//
// Generated by NVIDIA NVVM Compiler
//
// Compiler Build ID: CL-36424714
// Cuda compilation tools, release 13.0, V13.0.88
// Based on NVVM 20.0.0
//

.version 9.0
.target sm_100
.address_size 64

	// .globl	_Z14incrementWrongPi
// _ZZ8syncDemoPiE10sharedData has been demoted
// _ZZ13findMaxReducePfS_PiiE6s_data has been demoted
// _ZZ13findMaxReducePfS_PiiE5s_idx has been demoted
.extern .shared .align 16 .b8 localHist[];

.visible .entry _Z14incrementWrongPi(
	.param .u64 .ptr .align 1 _Z14incrementWrongPi_param_0
)
{
	.reg .b32 	%r<3>;
	.reg .b64 	%rd<3>;

	ld.param.u64 	%rd1, [_Z14incrementWrongPi_param_0];
	cvta.to.global.u64 	%rd2, %rd1;
	ld.global.u32 	%r1, [%rd2];
	add.s32 	%r2, %r1, 1;
	st.global.u32 	[%rd2], %r2;
	ret;

}
	// .globl	_Z15incrementAtomicPi
.visible .entry _Z15incrementAtomicPi(
	.param .u64 .ptr .align 1 _Z15incrementAtomicPi_param_0
)
{
	.reg .b32 	%r<2>;
	.reg .b64 	%rd<3>;

	ld.param.u64 	%rd1, [_Z15incrementAtomicPi_param_0];
	cvta.to.global.u64 	%rd2, %rd1;
	atom.global.add.u32 	%r1, [%rd2], 1;
	ret;

}
	// .globl	_Z8syncDemoPi
.visible .entry _Z8syncDemoPi(
	.param .u64 .ptr .align 1 _Z8syncDemoPi_param_0
)
{
	.reg .pred 	%p<2>;
	.reg .b32 	%r<9>;
	.reg .b64 	%rd<5>;
	// demoted variable
	.shared .align 4 .b8 _ZZ8syncDemoPiE10sharedData[1024];
	ld.param.u64 	%rd1, [_Z8syncDemoPi_param_0];
	mov.u32 	%r1, %tid.x;
	shl.b32 	%r3, %r1, 1;
	shl.b32 	%r4, %r1, 2;
	mov.u32 	%r5, _ZZ8syncDemoPiE10sharedData;
	add.s32 	%r2, %r5, %r4;
	st.shared.u32 	[%r2], %r3;
	bar.sync 	0;
	mov.u32 	%r6, %ntid.x;
	add.s32 	%r7, %r6, -1;
	setp.ge.u32 	%p1, %r1, %r7;
	@%p1 bra 	$L__BB2_2;
	cvta.to.global.u64 	%rd2, %rd1;
	ld.shared.u32 	%r8, [%r2+4];
	mul.wide.u32 	%rd3, %r1, 4;
	add.s64 	%rd4, %rd2, %rd3;
	st.global.u32 	[%rd4], %r8;
$L__BB2_2:
	ret;

}
	// .globl	_Z20atomicOperationsDemoPi
.visible .entry _Z20atomicOperationsDemoPi(
	.param .u64 .ptr .align 1 _Z20atomicOperationsDemoPi_param_0
)
{
	.reg .b32 	%r<9>;
	.reg .b64 	%rd<3>;

	ld.param.u64 	%rd1, [_Z20atomicOperationsDemoPi_param_0];
	cvta.to.global.u64 	%rd2, %rd1;
	mov.u32 	%r1, %tid.x;
	atom.global.add.u32 	%r2, [%rd2], 1;
	atom.global.add.u32 	%r3, [%rd2+4], -1;
	atom.global.max.s32 	%r4, [%rd2+8], %r1;
	sub.s32 	%r5, 100, %r1;
	atom.global.min.s32 	%r6, [%rd2+12], %r5;
	atom.global.exch.b32 	%r7, [%rd2+16], %r1;
	atom.relaxed.global.cas.b32 	%r8, [%rd2+20], 0, %r1;
	ret;

}
	// .globl	_Z9histogramPiS_i
.visible .entry _Z9histogramPiS_i(
	.param .u64 .ptr .align 1 _Z9histogramPiS_i_param_0,
	.param .u64 .ptr .align 1 _Z9histogramPiS_i_param_1,
	.param .u32 _Z9histogramPiS_i_param_2
)
{
	.reg .pred 	%p<2>;
	.reg .b32 	%r<8>;
	.reg .b64 	%rd<9>;

	ld.param.u64 	%rd1, [_Z9histogramPiS_i_param_0];
	ld.param.u64 	%rd2, [_Z9histogramPiS_i_param_1];
	ld.param.u32 	%r2, [_Z9histogramPiS_i_param_2];
	mov.u32 	%r3, %tid.x;
	mov.u32 	%r4, %ctaid.x;
	mov.u32 	%r5, %ntid.x;
	mad.lo.s32 	%r1, %r4, %r5, %r3;
	setp.ge.s32 	%p1, %r1, %r2;
	@%p1 bra 	$L__BB4_2;
	cvta.to.global.u64 	%rd3, %rd1;
	cvta.to.global.u64 	%rd4, %rd2;
	mul.wide.s32 	%rd5, %r1, 4;
	add.s64 	%rd6, %rd3, %rd5;
	ld.global.u32 	%r6, [%rd6];
	mul.wide.s32 	%rd7, %r6, 4;
	add.s64 	%rd8, %rd4, %rd7;
	atom.global.add.u32 	%r7, [%rd8], 1;
$L__BB4_2:
	ret;

}
	// .globl	_Z15histogramSharedPiS_ii
.visible .entry _Z15histogramSharedPiS_ii(
	.param .u64 .ptr .align 1 _Z15histogramSharedPiS_ii_param_0,
	.param .u64 .ptr .align 1 _Z15histogramSharedPiS_ii_param_1,
	.param .u32 _Z15histogramSharedPiS_ii_param_2,
	.param .u32 _Z15histogramSharedPiS_ii_param_3
)
{
	.reg .pred 	%p<6>;
	.reg .b32 	%r<27>;
	.reg .b64 	%rd<9>;

	ld.param.u64 	%rd2, [_Z15histogramSharedPiS_ii_param_0];
	ld.param.u64 	%rd3, [_Z15histogramSharedPiS_ii_param_1];
	ld.param.u32 	%r8, [_Z15histogramSharedPiS_ii_param_2];
	ld.param.u32 	%r9, [_Z15histogramSharedPiS_ii_param_3];
	mov.u32 	%r26, %tid.x;
	mov.u32 	%r10, %ctaid.x;
	mov.u32 	%r2, %ntid.x;
	mad.lo.s32 	%r3, %r10, %r2, %r26;
	setp.ge.s32 	%p1, %r26, %r9;
	@%p1 bra 	$L__BB5_3;
	mov.u32 	%r12, localHist;
	mov.u32 	%r25, %r26;
$L__BB5_2:
	shl.b32 	%r11, %r25, 2;
	add.s32 	%r13, %r12, %r11;
	mov.b32 	%r14, 0;
	st.shared.u32 	[%r13], %r14;
	add.s32 	%r25, %r25, %r2;
	setp.lt.s32 	%p2, %r25, %r9;
	@%p2 bra 	$L__BB5_2;
$L__BB5_3:
	bar.sync 	0;
	setp.ge.s32 	%p3, %r3, %r8;
	@%p3 bra 	$L__BB5_5;
	cvta.to.global.u64 	%rd4, %rd2;
	mul.wide.s32 	%rd5, %r3, 4;
	add.s64 	%rd6, %rd4, %rd5;
	ld.global.u32 	%r15, [%rd6];
	shl.b32 	%r16, %r15, 2;
	mov.u32 	%r17, localHist;
	add.s32 	%r18, %r17, %r16;
	atom.shared.add.u32 	%r19, [%r18], 1;
$L__BB5_5:
	setp.ge.s32 	%p4, %r26, %r9;
	bar.sync 	0;
	@%p4 bra 	$L__BB5_8;
	cvta.to.global.u64 	%rd1, %rd3;
	mov.u32 	%r21, localHist;
$L__BB5_7:
	mul.wide.s32 	%rd7, %r26, 4;
	add.s64 	%rd8, %rd1, %rd7;
	shl.b32 	%r20, %r26, 2;
	add.s32 	%r22, %r21, %r20;
	ld.shared.u32 	%r23, [%r22];
	atom.global.add.u32 	%r24, [%rd8], %r23;
	add.s32 	%r26, %r26, %r2;
	setp.lt.s32 	%p5, %r26, %r9;
	@%p5 bra 	$L__BB5_7;
$L__BB5_8:
	ret;

}
	// .globl	_Z16findMaxWithIndexPfS_Pii
.visible .entry _Z16findMaxWithIndexPfS_Pii(
	.param .u64 .ptr .align 1 _Z16findMaxWithIndexPfS_Pii_param_0,
	.param .u64 .ptr .align 1 _Z16findMaxWithIndexPfS_Pii_param_1,
	.param .u64 .ptr .align 1 _Z16findMaxWithIndexPfS_Pii_param_2,
	.param .u32 _Z16findMaxWithIndexPfS_Pii_param_3
)
{
	.reg .pred 	%p<3>;
	.reg .b32 	%r<9>;
	.reg .b32 	%f<4>;
	.reg .b64 	%rd<9>;

	ld.param.u64 	%rd1, [_Z16findMaxWithIndexPfS_Pii_param_0];
	ld.param.u64 	%rd2, [_Z16findMaxWithIndexPfS_Pii_param_1];
	ld.param.u64 	%rd3, [_Z16findMaxWithIndexPfS_Pii_param_2];
	ld.param.u32 	%r2, [_Z16findMaxWithIndexPfS_Pii_param_3];
	mov.u32 	%r3, %tid.x;
	mov.u32 	%r4, %ctaid.x;
	mov.u32 	%r5, %ntid.x;
	mad.lo.s32 	%r1, %r4, %r5, %r3;
	setp.ge.s32 	%p1, %r1, %r2;
	@%p1 bra 	$L__BB6_3;
	cvta.to.global.u64 	%rd4, %rd1;
	cvta.to.global.u64 	%rd5, %rd2;
	mul.wide.s32 	%rd6, %r1, 4;
	add.s64 	%rd7, %rd4, %rd6;
	ld.global.u32 	%r6, [%rd7];
	atom.global.max.s32 	%r7, [%rd5], %r6;
	cvt.rn.f32.s32 	%f1, %r7;
	cvt.rn.f32.s32 	%f2, %r6;
	cvt.rzi.s32.f32 	%r8, %f1;
	mov.b32 	%f3, %r8;
	setp.geu.f32 	%p2, %f3, %f2;
	@%p2 bra 	$L__BB6_3;
	cvta.to.global.u64 	%rd8, %rd3;
	st.global.u32 	[%rd8], %r1;
$L__BB6_3:
	ret;

}
	// .globl	_Z13findMaxReducePfS_Pii
.visible .entry _Z13findMaxReducePfS_Pii(
	.param .u64 .ptr .align 1 _Z13findMaxReducePfS_Pii_param_0,
	.param .u64 .ptr .align 1 _Z13findMaxReducePfS_Pii_param_1,
	.param .u64 .ptr .align 1 _Z13findMaxReducePfS_Pii_param_2,
	.param .u32 _Z13findMaxReducePfS_Pii_param_3
)
{
	.reg .pred 	%p<7>;
	.reg .b32 	%r<22>;
	.reg .b32 	%f<8>;
	.reg .b64 	%rd<12>;
	// demoted variable
	.shared .align 4 .b8 _ZZ13findMaxReducePfS_PiiE6s_data[1024];
	// demoted variable
	.shared .align 4 .b8 _ZZ13findMaxReducePfS_PiiE5s_idx[1024];
	ld.param.u64 	%rd1, [_Z13findMaxReducePfS_Pii_param_0];
	ld.param.u64 	%rd2, [_Z13findMaxReducePfS_Pii_param_1];
	ld.param.u64 	%rd3, [_Z13findMaxReducePfS_Pii_param_2];
	ld.param.u32 	%r12, [_Z13findMaxReducePfS_Pii_param_3];
	mov.u32 	%r1, %tid.x;
	mov.u32 	%r2, %ctaid.x;
	mov.u32 	%r21, %ntid.x;
	mad.lo.s32 	%r4, %r2, %r21, %r1;
	setp.ge.s32 	%p1, %r4, %r12;
	mov.f32 	%f7, 0fFE967699;
	mov.b32 	%r20, -1;
	@%p1 bra 	$L__BB7_2;
	cvta.to.global.u64 	%rd4, %rd1;
	mul.wide.s32 	%rd5, %r4, 4;
	add.s64 	%rd6, %rd4, %rd5;
	ld.global.f32 	%f7, [%rd6];
	mov.u32 	%r20, %r4;
$L__BB7_2:
	shl.b32 	%r13, %r1, 2;
	mov.u32 	%r14, _ZZ13findMaxReducePfS_PiiE6s_data;
	add.s32 	%r6, %r14, %r13;
	st.shared.f32 	[%r6], %f7;
	mov.u32 	%r15, _ZZ13findMaxReducePfS_PiiE5s_idx;
	add.s32 	%r7, %r15, %r13;
	st.shared.u32 	[%r7], %r20;
	bar.sync 	0;
	setp.lt.u32 	%p2, %r21, 2;
	@%p2 bra 	$L__BB7_7;
$L__BB7_3:
	mov.u32 	%r8, %r21;
	shr.u32 	%r21, %r8, 1;
	setp.ge.u32 	%p3, %r1, %r21;
	@%p3 bra 	$L__BB7_6;
	shl.b32 	%r10, %r21, 2;
	add.s32 	%r16, %r6, %r10;
	ld.shared.f32 	%f3, [%r16];
	ld.shared.f32 	%f5, [%r6];
	setp.leu.f32 	%p4, %f3, %f5;
	@%p4 bra 	$L__BB7_6;
	st.shared.f32 	[%r6], %f3;
	add.s32 	%r17, %r7, %r10;
	ld.shared.u32 	%r18, [%r17];
	st.shared.u32 	[%r7], %r18;
$L__BB7_6:
	bar.sync 	0;
	setp.gt.u32 	%p5, %r8, 3;
	@%p5 bra 	$L__BB7_3;
$L__BB7_7:
	setp.ne.s32 	%p6, %r1, 0;
	@%p6 bra 	$L__BB7_9;
	ld.shared.f32 	%f6, [_ZZ13findMaxReducePfS_PiiE6s_data];
	cvta.to.global.u64 	%rd7, %rd2;
	mul.wide.u32 	%rd8, %r2, 4;
	add.s64 	%rd9, %rd7, %rd8;
	st.global.f32 	[%rd9], %f6;
	ld.shared.u32 	%r19, [_ZZ13findMaxReducePfS_PiiE5s_idx];
	cvta.to.global.u64 	%rd10, %rd3;
	add.s64 	%rd11, %rd10, %rd8;
	st.global.u32 	[%rd11], %r19;
$L__BB7_9:
	ret;

}


// ===== COMPILED SASS (sm_100) =====

	.target	sm_100

	.elftype	@"ET_EXEC"


//--------------------- .note.nv.tkinfo           --------------------------
	.section	.note.nv.tkinfo,"",@"SHT_NOTE"
	.sectionflags	@"SHF_NOTE_NV_TKINFO"
	.tkinfo
        /*0018*/ 	.word	0x00000002
        /*0030*/ 	.string	""
        /*0030*/ 	.string	"ptxas"
        /*0030*/ 	.string	"Cuda compilation tools, release 13.0, V13.0.88"
        /*0030*/ 	.string	"Build cuda_13.0.r13.0/compiler.36424714_0"
        /*0030*/ 	.string	"-arch sm_100 -m 64 "



//--------------------- .note.nv.cuinfo           --------------------------
	.section	.note.nv.cuinfo,"",@"SHT_NOTE"
	.sectionflags	@"SHF_NOTE_NV_CUINFO"
        /*0018*/ 	.short	0x0002
        /*001a*/ 	.short	0x0064
        /*001c*/ 	.short	0x0082
	.zero		2


//--------------------- .nv.info                  --------------------------
	.section	.nv.info,"",@"SHT_CUDA_INFO"
	.align	4


	//----- nvinfo : EIATTR_REGCOUNT
	.align		4
        /*0000*/ 	.byte	0x04, 0x2f
        /*0002*/ 	.short	(.L_1 - .L_0)
	.align		4
.L_0:
        /*0004*/ 	.word	index@(_Z14incrementWrongPi)
        /*0008*/ 	.word	0x00000008


	//----- nvinfo : EIATTR_FRAME_SIZE
	.align		4
.L_1:
        /*000c*/ 	.byte	0x04, 0x11
        /*000e*/ 	.short	(.L_3 - .L_2)
	.align		4
.L_2:
        /*0010*/ 	.word	index@(_Z14incrementWrongPi)
        /*0014*/ 	.word	0x00000000


	//----- nvinfo : EIATTR_REGCOUNT
	.align		4
.L_3:
        /*0018*/ 	.byte	0x04, 0x2f
        /*001a*/ 	.short	(.L_5 - .L_4)
	.align		4
.L_4:
        /*001c*/ 	.word	index@(_Z15incrementAtomicPi)
        /*0020*/ 	.word	0x00000008


	//----- nvinfo : EIATTR_FRAME_SIZE
	.align		4
.L_5:
        /*0024*/ 	.byte	0x04, 0x11
        /*0026*/ 	.short	(.L_7 - .L_6)
	.align		4
.L_6:
        /*0028*/ 	.word	index@(_Z15incrementAtomicPi)
        /*002c*/ 	.word	0x00000000


	//----- nvinfo : EIATTR_REGCOUNT
	.align		4
.L_7:
        /*0030*/ 	.byte	0x04, 0x2f
        /*0032*/ 	.short	(.L_9 - .L_8)
	.align		4
.L_8:
        /*0034*/ 	.word	index@(_Z8syncDemoPi)
        /*0038*/ 	.word	0x0000000a


	//----- nvinfo : EIATTR_FRAME_SIZE
	.align		4
.L_9:
        /*003c*/ 	.byte	0x04, 0x11
        /*003e*/ 	.short	(.L_11 - .L_10)
	.align		4
.L_10:
        /*0040*/ 	.word	index@(_Z8syncDemoPi)
        /*0044*/ 	.word	0x00000000


	//----- nvinfo : EIATTR_REGCOUNT
	.align		4
.L_11:
        /*0048*/ 	.byte	0x04, 0x2f
        /*004a*/ 	.short	(.L_13 - .L_12)
	.align		4
.L_12:
        /*004c*/ 	.word	index@(_Z20atomicOperationsDemoPi)
        /*0050*/ 	.word	0x00000012


	//----- nvinfo : EIATTR_FRAME_SIZE
	.align		4
.L_13:
        /*0054*/ 	.byte	0x04, 0x11
        /*0056*/ 	.short	(.L_15 - .L_14)
	.align		4
.L_14:
        /*0058*/ 	.word	index@(_Z20atomicOperationsDemoPi)
        /*005c*/ 	.word	0x00000000


	//----- nvinfo : EIATTR_REGCOUNT
	.align		4
.L_15:
        /*0060*/ 	.byte	0x04, 0x2f
        /*0062*/ 	.short	(.L_17 - .L_16)
	.align		4
.L_16:
        /*0064*/ 	.word	index@(_Z9histogramPiS_i)
        /*0068*/ 	.word	0x0000000a


	//----- nvinfo : EIATTR_FRAME_SIZE
	.align		4
.L_17:
        /*006c*/ 	.byte	0x04, 0x11
        /*006e*/ 	.short	(.L_19 - .L_18)
	.align		4
.L_18:
        /*0070*/ 	.word	index@(_Z9histogramPiS_i)
        /*0074*/ 	.word	0x00000000


	//----- nvinfo : EIATTR_REGCOUNT
	.align		4
.L_19:
        /*0078*/ 	.byte	0x04, 0x2f
        /*007a*/ 	.short	(.L_21 - .L_20)
	.align		4
.L_20:
        /*007c*/ 	.word	index@(_Z15histogramSharedPiS_ii)
        /*0080*/ 	.word	0x0000000c


	//----- nvinfo : EIATTR_FRAME_SIZE
	.align		4
.L_21:
        /*0084*/ 	.byte	0x04, 0x11
        /*0086*/ 	.short	(.L_23 - .L_22)
	.align		4
.L_22:
        /*0088*/ 	.word	index@(_Z15histogramSharedPiS_ii)
        /*008c*/ 	.word	0x00000000


	//----- nvinfo : EIATTR_REGCOUNT
	.align		4
.L_23:
        /*0090*/ 	.byte	0x04, 0x2f
        /*0092*/ 	.short	(.L_25 - .L_24)
	.align		4
.L_24:
        /*0094*/ 	.word	index@(_Z16findMaxWithIndexPfS_Pii)
        /*0098*/ 	.word	0x0000000c


	//----- nvinfo : EIATTR_FRAME_SIZE
	.align		4
.L_25:
        /*009c*/ 	.byte	0x04, 0x11
        /*009e*/ 	.short	(.L_27 - .L_26)
	.align		4
.L_26:
        /*00a0*/ 	.word	index@(_Z16findMaxWithIndexPfS_Pii)
        /*00a4*/ 	.word	0x00000000


	//----- nvinfo : EIATTR_REGCOUNT
	.align		4
.L_27:
        /*00a8*/ 	.byte	0x04, 0x2f
        /*00aa*/ 	.short	(.L_29 - .L_28)
	.align		4
.L_28:
        /*00ac*/ 	.word	index@(_Z13findMaxReducePfS_Pii)
        /*00b0*/ 	.word	0x0000000e


	//----- nvinfo : EIATTR_FRAME_SIZE
	.align		4
.L_29:
        /*00b4*/ 	.byte	0x04, 0x11
        /*00b6*/ 	.short	(.L_31 - .L_30)
	.align		4
.L_30:
        /*00b8*/ 	.word	index@(_Z13findMaxReducePfS_Pii)
        /*00bc*/ 	.word	0x00000000


	//----- nvinfo : EIATTR_MIN_STACK_SIZE
	.align		4
.L_31:
        /*00c0*/ 	.byte	0x04, 0x12
        /*00c2*/ 	.short	(.L_33 - .L_32)
	.align		4
.L_32:
        /*00c4*/ 	.word	index@(_Z13findMaxReducePfS_Pii)
        /*00c8*/ 	.word	0x00000000


	//----- nvinfo : EIATTR_MIN_STACK_SIZE
	.align		4
.L_33:
        /*00cc*/ 	.byte	0x04, 0x12
        /*00ce*/ 	.short	(.L_35 - .L_34)
	.align		4
.L_34:
        /*00d0*/ 	.word	index@(_Z16findMaxWithIndexPfS_Pii)
        /*00d4*/ 	.word	0x00000000


	//----- nvinfo : EIATTR_MIN_STACK_SIZE
	.align		4
.L_35:
        /*00d8*/ 	.byte	0x04, 0x12
        /*00da*/ 	.short	(.L_37 - .L_36)
	.align		4
.L_36:
        /*00dc*/ 	.word	index@(_Z15histogramSharedPiS_ii)
        /*00e0*/ 	.word	0x00000000


	//----- nvinfo : EIATTR_MIN_STACK_SIZE
	.align		4
.L_37:
        /*00e4*/ 	.byte	0x04, 0x12
        /*00e6*/ 	.short	(.L_39 - .L_38)
	.align		4
.L_38:
        /*00e8*/ 	.word	index@(_Z9histogramPiS_i)
        /*00ec*/ 	.word	0x00000000


	//----- nvinfo : EIATTR_MIN_STACK_SIZE
	.align		4
.L_39:
        /*00f0*/ 	.byte	0x04, 0x12
        /*00f2*/ 	.short	(.L_41 - .L_40)
	.align		4
.L_40:
        /*00f4*/ 	.word	index@(_Z20atomicOperationsDemoPi)
        /*00f8*/ 	.word	0x00000000


	//----- nvinfo : EIATTR_MIN_STACK_SIZE
	.align		4
.L_41:
        /*00fc*/ 	.byte	0x04, 0x12
        /*00fe*/ 	.short	(.L_43 - .L_42)
	.align		4
.L_42:
        /*0100*/ 	.word	index@(_Z8syncDemoPi)
        /*0104*/ 	.word	0x00000000


	//----- nvinfo : EIATTR_MIN_STACK_SIZE
	.align		4
.L_43:
        /*0108*/ 	.byte	0x04, 0x12
        /*010a*/ 	.short	(.L_45 - .L_44)
	.align		4
.L_44:
        /*010c*/ 	.word	index@(_Z15incrementAtomicPi)
        /*0110*/ 	.word	0x00000000


	//----- nvinfo : EIATTR_MIN_STACK_SIZE
	.align		4
.L_45:
        /*0114*/ 	.byte	0x04, 0x12
        /*0116*/ 	.short	(.L_47 - .L_46)
	.align		4
.L_46:
        /*0118*/ 	.word	index@(_Z14incrementWrongPi)
        /*011c*/ 	.word	0x00000000
.L_47:


//--------------------- .nv.compat                --------------------------
	.section	.nv.compat,"",@"SHT_CUDA_COMPAT_INFO"
	.align	4
        /*0000*/ 	.byte	0x02, 0x09, 0x00, 0x00, 0x02, 0x02, 0x01, 0x00, 0x02, 0x05, 0x05, 0x00, 0x03, 0x07, 0x01, 0x01
        /*0010*/ 	.byte	0x02, 0x03, 0x00, 0x00, 0x02, 0x06, 0x01, 0x00, 0x04, 0x0b, 0x08, 0x00, 0x09, 0x00, 0x00, 0x00
        /*0020*/ 	.byte	0x00, 0x00, 0x00, 0x00


//--------------------- .nv.info._Z13findMaxReducePfS_Pii --------------------------
	.section	.nv.info._Z13findMaxReducePfS_Pii,"",@"SHT_CUDA_INFO"
	.sectionflags	@""
	.align	4


	//----- nvinfo : EIATTR_CUDA_API_VERSION
	.align		4
        /*0000*/ 	.byte	0x04, 0x37
        /*0002*/ 	.short	(.L_49 - .L_48)
.L_48:
        /*0004*/ 	.word	0x00000082


	//----- nvinfo : EIATTR_KPARAM_INFO
	.align		4
.L_49:
        /*0008*/ 	.byte	0x04, 0x17
        /*000a*/ 	.short	(.L_51 - .L_50)
.L_50:
        /*000c*/ 	.word	0x00000000
        /*0010*/ 	.short	0x0003
        /*0012*/ 	.short	0x0018
        /*0014*/ 	.byte	0x00, 0xf0, 0x11, 0x00


	//----- nvinfo : EIATTR_KPARAM_INFO
	.align		4
.L_51:
        /*0018*/ 	.byte	0x04, 0x17
        /*001a*/ 	.short	(.L_53 - .L_52)
.L_52:
        /*001c*/ 	.word	0x00000000
        /*0020*/ 	.short	0x0002
        /*0022*/ 	.short	0x0010
        /*0024*/ 	.byte	0x00, 0xf5, 0x21, 0x00


	//----- nvinfo : EIATTR_KPARAM_INFO
	.align		4
.L_53:
        /*0028*/ 	.byte	0x04, 0x17
        /*002a*/ 	.short	(.L_55 - .L_54)
.L_54:
        /*002c*/ 	.word	0x00000000
        /*0030*/ 	.short	0x0001
        /*0032*/ 	.short	0x0008
        /*0034*/ 	.byte	0x00, 0xf5, 0x21, 0x00


	//----- nvinfo : EIATTR_KPARAM_INFO
	.align		4
.L_55:
        /*0038*/ 	.byte	0x04, 0x17
        /*003a*/ 	.short	(.L_57 - .L_56)
.L_56:
        /*003c*/ 	.word	0x00000000
        /*0040*/ 	.short	0x0000
        /*0042*/ 	.short	0x0000
        /*0044*/ 	.byte	0x00, 0xf5, 0x21, 0x00


	//----- nvinfo : EIATTR_SPARSE_MMA_MASK
	.align		4
.L_57:
        /*0048*/ 	.byte	0x03, 0x50
        /*004a*/ 	.short	0x0000


	//----- nvinfo : EIATTR_MAXREG_COUNT
	.align		4
        /*004c*/ 	.byte	0x03, 0x1b
        /*004e*/ 	.short	0x00ff


	//----- nvinfo : EIATTR_NUM_BARRIERS
	.align		4
        /*0050*/ 	.byte	0x02, 0x4c
        /*0052*/ 	.byte	0x01
	.zero		1


	//----- nvinfo : EIATTR_MERCURY_ISA_VERSION
	.align		4
        /*0054*/ 	.byte	0x03, 0x5f
        /*0056*/ 	.short	0x0101


	//----- nvinfo : EIATTR_VRC_CTA_INIT_COUNT
	.align		4
        /*0058*/ 	.byte	0x02, 0x4a
	.zero		1
	.zero		1


	//----- nvinfo : EIATTR_EXIT_INSTR_OFFSETS
	.align		4
        /*005c*/ 	.byte	0x04, 0x1c
        /*005e*/ 	.short	(.L_59 - .L_58)


	//   ....[0]....
.L_58:
        /*0060*/ 	.word	0x000002d0


	//   ....[1]....
        /*0064*/ 	.word	0x00000390


	//----- nvinfo : EIATTR_CRS_STACK_SIZE
	.align		4
.L_59:
        /*0068*/ 	.byte	0x04, 0x1e
        /*006a*/ 	.short	(.L_61 - .L_60)
.L_60:
        /*006c*/ 	.word	0x00000000


	//----- nvinfo : EIATTR_CBANK_PARAM_SIZE
	.align		4
.L_61:
        /*0070*/ 	.byte	0x03, 0x19
        /*0072*/ 	.short	0x001c


	//----- nvinfo : EIATTR_PARAM_CBANK
	.align		4
        /*0074*/ 	.byte	0x04, 0x0a
        /*0076*/ 	.short	(.L_63 - .L_62)
	.align		4
.L_62:
        /*0078*/ 	.word	index@(.nv.constant0._Z13findMaxReducePfS_Pii)
        /*007c*/ 	.short	0x0380
        /*007e*/ 	.short	0x001c


	//----- nvinfo : EIATTR_SW_WAR
	.align		4
.L_63:
        /*0080*/ 	.byte	0x04, 0x36
        /*0082*/ 	.short	(.L_65 - .L_64)
.L_64:
        /*0084*/ 	.word	0x00000008
.L_65:


//--------------------- .nv.info._Z16findMaxWithIndexPfS_Pii --------------------------
	.section	.nv.info._Z16findMaxWithIndexPfS_Pii,"",@"SHT_CUDA_INFO"
	.sectionflags	@""
	.align	4


	//----- nvinfo : EIATTR_CUDA_API_VERSION
	.align		4
        /*0000*/ 	.byte	0x04, 0x37
        /*0002*/ 	.short	(.L_67 - .L_66)
.L_66:
        /*0004*/ 	.word	0x00000082


	//----- nvinfo : EIATTR_KPARAM_INFO
	.align		4
.L_67:
        /*0008*/ 	.byte	0x04, 0x17
        /*000a*/ 	.short	(.L_69 - .L_68)
.L_68:
        /*000c*/ 	.word	0x00000000
        /*0010*/ 	.short	0x0003
        /*0012*/ 	.short	0x0018
        /*0014*/ 	.byte	0x00, 0xf0, 0x11, 0x00


	//----- nvinfo : EIATTR_KPARAM_INFO
	.align		4
.L_69:
        /*0018*/ 	.byte	0x04, 0x17
        /*001a*/ 	.short	(.L_71 - .L_70)
.L_70:
        /*001c*/ 	.word	0x00000000
        /*0020*/ 	.short	0x0002
        /*0022*/ 	.short	0x0010
        /*0024*/ 	.byte	0x00, 0xf5, 0x21, 0x00


	//----- nvinfo : EIATTR_KPARAM_INFO
	.align		4
.L_71:
        /*0028*/ 	.byte	0x04, 0x17
        /*002a*/ 	.short	(.L_73 - .L_72)
.L_72:
        /*002c*/ 	.word	0x00000000
        /*0030*/ 	.short	0x0001
        /*0032*/ 	.short	0x0008
        /*0034*/ 	.byte	0x00, 0xf5, 0x21, 0x00


	//----- nvinfo : EIATTR_KPARAM_INFO
	.align		4
.L_73:
        /*0038*/ 	.byte	0x04, 0x17
        /*003a*/ 	.short	(.L_75 - .L_74)
.L_74:
        /*003c*/ 	.word	0x00000000
        /*0040*/ 	.short	0x0000
        /*0042*/ 	.short	0x0000
        /*0044*/ 	.byte	0x00, 0xf5, 0x21, 0x00


	//----- nvinfo : EIATTR_SPARSE_MMA_MASK
	.align		4
.L_75:
        /*0048*/ 	.byte	0x03, 0x50
        /*004a*/ 	.short	0x0000


	//----- nvinfo : EIATTR_MAXREG_COUNT
	.align		4
        /*004c*/ 	.byte	0x03, 0x1b
        /*004e*/ 	.short	0x00ff


	//----- nvinfo : EIATTR_MERCURY_ISA_VERSION
	.align		4
        /*0050*/ 	.byte	0x03, 0x5f
        /*0052*/ 	.short	0x0101


	//----- nvinfo : EIATTR_VRC_CTA_INIT_COUNT
	.align		4
        /*0054*/ 	.byte	0x02, 0x4a
	.zero		1
	.zero		1


	//----- nvinfo : EIATTR_EXIT_INSTR_OFFSETS
	.align		4
        /*0058*/ 	.byte	0x04, 0x1c
        /*005a*/ 	.short	(.L_77 - .L_76)


	//   ....[0]....
.L_76:
        /*005c*/ 	.word	0x00000070


	//   ....[1]....
        /*0060*/ 	.word	0x00000120


	//   ....[2]....
        /*0064*/ 	.word	0x00000150


	//----- nvinfo : EIATTR_CBANK_PARAM_SIZE
	.align		4
.L_77:
        /*0068*/ 	.byte	0x03, 0x19
        /*006a*/ 	.short	0x001c


	//----- nvinfo : EIATTR_PARAM_CBANK
	.align		4
        /*006c*/ 	.byte	0x04, 0x0a
        /*006e*/ 	.short	(.L_79 - .L_78)
	.align		4
.L_78:
        /*0070*/ 	.word	index@(.nv.constant0._Z16findMaxWithIndexPfS_Pii)
        /*0074*/ 	.short	0x0380
        /*0076*/ 	.short	0x001c


	//----- nvinfo : EIATTR_SW_WAR
	.align		4
.L_79:
        /*0078*/ 	.byte	0x04, 0x36
        /*007a*/ 	.short	(.L_81 - .L_80)
.L_80:
        /*007c*/ 	.word	0x00000008
.L_81:


//--------------------- .nv.info._Z15histogramSharedPiS_ii --------------------------
	.section	.nv.info._Z15histogramSharedPiS_ii,"",@"SHT_CUDA_INFO"
	.sectionflags	@""
	.align	4


	//----- nvinfo : EIATTR_CUDA_API_VERSION
	.align		4
        /*0000*/ 	.byte	0x04, 0x37
        /*0002*/ 	.short	(.L_83 - .L_82)
.L_82:
        /*0004*/ 	.word	0x00000082


	//----- nvinfo : EIATTR_KPARAM_INFO
	.align		4
.L_83:
        /*0008*/ 	.byte	0x04, 0x17
        /*000a*/ 	.short	(.L_85 - .L_84)
.L_84:
        /*000c*/ 	.word	0x00000000
        /*0010*/ 	.short	0x0003
        /*0012*/ 	.short	0x0014
        /*0014*/ 	.byte	0x00, 0xf0, 0x11, 0x00


	//----- nvinfo : EIATTR_KPARAM_INFO
	.align		4
.L_85:
        /*0018*/ 	.byte	0x04, 0x17
        /*001a*/ 	.short	(.L_87 - .L_86)
.L_86:
        /*001c*/ 	.word	0x00000000
        /*0020*/ 	.short	0x0002
        /*0022*/ 	.short	0x0010
        /*0024*/ 	.byte	0x00, 0xf0, 0x11, 0x00


	//----- nvinfo : EIATTR_KPARAM_INFO
	.align		4
.L_87:
        /*0028*/ 	.byte	0x04, 0x17
        /*002a*/ 	.short	(.L_89 - .L_88)
.L_88:
        /*002c*/ 	.word	0x00000000
        /*0030*/ 	.short	0x0001
        /*0032*/ 	.short	0x0008
        /*0034*/ 	.byte	0x00, 0xf5, 0x21, 0x00


	//----- nvinfo : EIATTR_KPARAM_INFO
	.align		4
.L_89:
        /*0038*/ 	.byte	0x04, 0x17
        /*003a*/ 	.short	(.L_91 - .L_90)
.L_90:
        /*003c*/ 	.word	0x00000000
        /*0040*/ 	.short	0x0000
        /*0042*/ 	.short	0x0000
        /*0044*/ 	.byte	0x00, 0xf5, 0x21, 0x00


	//----- nvinfo : EIATTR_SPARSE_MMA_MASK
	.align		4
.L_91:
        /*0048*/ 	.byte	0x03, 0x50
        /*004a*/ 	.short	0x0000


	//----- nvinfo : EIATTR_MAXREG_COUNT
	.align		4
        /*004c*/ 	.byte	0x03, 0x1b
        /*004e*/ 	.short	0x00ff


	//----- nvinfo : EIATTR_NUM_BARRIERS
	.align		4
        /*0050*/ 	.byte	0x02, 0x4c
        /*0052*/ 	.byte	0x01
	.zero		1


	//----- nvinfo : EIATTR_MERCURY_ISA_VERSION
	.align		4
        /*0054*/ 	.byte	0x03, 0x5f
        /*0056*/ 	.short	0x0101


	//----- nvinfo : EIATTR_VRC_CTA_INIT_COUNT
	.align		4
        /*0058*/ 	.byte	0x02, 0x4a
	.zero		1
	.zero		1


	//----- nvinfo : EIATTR_EXIT_INSTR_OFFSETS
	.align		4
        /*005c*/ 	.byte	0x04, 0x1c
        /*005e*/ 	.short	(.L_93 - .L_92)


	//   ....[0]....
.L_92:
        /*0060*/ 	.word	0x00000240


	//   ....[1]....
        /*0064*/ 	.word	0x00000300


	//----- nvinfo : EIATTR_CRS_STACK_SIZE
	.align		4
.L_93:
        /*0068*/ 	.byte	0x04, 0x1e
        /*006a*/ 	.short	(.L_95 - .L_94)
.L_94:
        /*006c*/ 	.word	0x00000000


	//----- nvinfo : EIATTR_CBANK_PARAM_SIZE
	.align		4
.L_95:
        /*0070*/ 	.byte	0x03, 0x19
        /*0072*/ 	.short	0x0018


	//----- nvinfo : EIATTR_PARAM_CBANK
	.align		4
        /*0074*/ 	.byte	0x04, 0x0a
        /*0076*/ 	.short	(.L_97 - .L_96)
	.align		4
.L_96:
        /*0078*/ 	.word	index@(.nv.constant0._Z15histogramSharedPiS_ii)
        /*007c*/ 	.short	0x0380
        /*007e*/ 	.short	0x0018


	//----- nvinfo : EIATTR_SW_WAR
	.align		4
.L_97:
        /*0080*/ 	.byte	0x04, 0x36
        /*0082*/ 	.short	(.L_99 - .L_98)
.L_98:
        /*0084*/ 	.word	0x00000008
.L_99:


//--------------------- .nv.info._Z9histogramPiS_i --------------------------
	.section	.nv.info._Z9histogramPiS_i,"",@"SHT_CUDA_INFO"
	.sectionflags	@""
	.align	4


	//----- nvinfo : EIATTR_CUDA_API_VERSION
	.align		4
        /*0000*/ 	.byte	0x04, 0x37
        /*0002*/ 	.short	(.L_101 - .L_100)
.L_100:
        /*0004*/ 	.word	0x00000082


	//----- nvinfo : EIATTR_KPARAM_INFO
	.align		4
.L_101:
        /*0008*/ 	.byte	0x04, 0x17
        /*000a*/ 	.short	(.L_103 - .L_102)
.L_102:
        /*000c*/ 	.word	0x00000000
        /*0010*/ 	.short	0x0002
        /*0012*/ 	.short	0x0010
        /*0014*/ 	.byte	0x00, 0xf0, 0x11, 0x00


	//----- nvinfo : EIATTR_KPARAM_INFO
	.align		4
.L_103:
        /*0018*/ 	.byte	0x04, 0x17
        /*001a*/ 	.short	(.L_105 - .L_104)
.L_104:
        /*001c*/ 	.word	0x00000000
        /*0020*/ 	.short	0x0001
        /*0022*/ 	.short	0x0008
        /*0024*/ 	.byte	0x00, 0xf5, 0x21, 0x00


	//----- nvinfo : EIATTR_KPARAM_INFO
	.align		4
.L_105:
        /*0028*/ 	.byte	0x04, 0x17
        /*002a*/ 	.short	(.L_107 - .L_106)
.L_106:
        /*002c*/ 	.word	0x00000000
        /*0030*/ 	.short	0x0000
        /*0032*/ 	.short	0x0000
        /*0034*/ 	.byte	0x00, 0xf5, 0x21, 0x00


	//----- nvinfo : EIATTR_SPARSE_MMA_MASK
	.align		4
.L_107:
        /*0038*/ 	.byte	0x03, 0x50
        /*003a*/ 	.short	0x0000


	//----- nvinfo : EIATTR_MAXREG_COUNT
	.align		4
        /*003c*/ 	.byte	0x03, 0x1b
        /*003e*/ 	.short	0x00ff


	//----- nvinfo : EIATTR_MERCURY_ISA_VERSION
	.align		4
        /*0040*/ 	.byte	0x03, 0x5f
        /*0042*/ 	.short	0x0101


	//----- nvinfo : EIATTR_VRC_CTA_INIT_COUNT
	.align		4
        /*0044*/ 	.byte	0x02, 0x4a
	.zero		1
	.zero		1


	//----- nvinfo : EIATTR_EXIT_INSTR_OFFSETS
	.align		4
        /*0048*/ 	.byte	0x04, 0x1c
        /*004a*/ 	.short	(.L_109 - .L_108)


	//   ....[0]....
.L_108:
        /*004c*/ 	.word	0x00000070


	//   ....[1]....
        /*0050*/ 	.word	0x00000100


	//----- nvinfo : EIATTR_CBANK_PARAM_SIZE
	.align		4
.L_109:
        /*0054*/ 	.byte	0x03, 0x19
        /*0056*/ 	.short	0x0014


	//----- nvinfo : EIATTR_PARAM_CBANK
	.align		4
        /*0058*/ 	.byte	0x04, 0x0a
        /*005a*/ 	.short	(.L_111 - .L_110)
	.align		4
.L_110:
        /*005c*/ 	.word	index@(.nv.constant0._Z9histogramPiS_i)
        /*0060*/ 	.short	0x0380
        /*0062*/ 	.short	0x0014


	//----- nvinfo : EIATTR_SW_WAR
	.align		4
.L_111:
        /*0064*/ 	.byte	0x04, 0x36
        /*0066*/ 	.short	(.L_113 - .L_112)
.L_112:
        /*0068*/ 	.word	0x00000008
.L_113:


//--------------------- .nv.info._Z20atomicOperationsDemoPi --------------------------
	.section	.nv.info._Z20atomicOperationsDemoPi,"",@"SHT_CUDA_INFO"
	.sectionflags	@""
	.align	4


	//----- nvinfo : EIATTR_CUDA_API_VERSION
	.align		4
        /*0000*/ 	.byte	0x04, 0x37
        /*0002*/ 	.short	(.L_115 - .L_114)
.L_114:
        /*0004*/ 	.word	0x00000082


	//----- nvinfo : EIATTR_KPARAM_INFO
	.align		4
.L_115:
        /*0008*/ 	.byte	0x04, 0x17
        /*000a*/ 	.short	(.L_117 - .L_116)
.L_116:
        /*000c*/ 	.word	0x00000000
        /*0010*/ 	.short	0x0000
        /*0012*/ 	.short	0x0000
        /*0014*/ 	.byte	0x00, 0xf5, 0x21, 0x00


	//----- nvinfo : EIATTR_SPARSE_MMA_MASK
	.align		4
.L_117:
        /*0018*/ 	.byte	0x03, 0x50
        /*001a*/ 	.short	0x0000


	//----- nvinfo : EIATTR_MAXREG_COUNT
	.align		4
        /*001c*/ 	.byte	0x03, 0x1b
        /*001e*/ 	.short	0x00ff


	//----- nvinfo : EIATTR_MERCURY_ISA_VERSION
	.align		4
        /*0020*/ 	.byte	0x03, 0x5f
        /*0022*/ 	.short	0x0101


	//----- nvinfo : EIATTR_INT_WARP_WIDE_INSTR_OFFSETS
	.align		4
        /*0024*/ 	.byte	0x04, 0x31
        /*0026*/ 	.short	(.L_119 - .L_118)


	//   ....[0]....
.L_118:
        /*0028*/ 	.word	0x00000050


	//   ....[1]....
        /*002c*/ 	.word	0x000000c0


	//   ....[2]....
        /*0030*/ 	.word	0x000000e0


	//----- nvinfo : EIATTR_VRC_CTA_INIT_COUNT
	.align		4
.L_119:
        /*0034*/ 	.byte	0x02, 0x4a
	.zero		1
	.zero		1


	//----- nvinfo : EIATTR_EXIT_INSTR_OFFSETS
	.align		4
        /*0038*/ 	.byte	0x04, 0x1c
        /*003a*/ 	.short	(.L_121 - .L_120)


	//   ....[0]....
.L_120:
        /*003c*/ 	.word	0x000001b0


	//----- nvinfo : EIATTR_CBANK_PARAM_SIZE
	.align		4
.L_121:
        /*0040*/ 	.byte	0x03, 0x19
        /*0042*/ 	.short	0x0008


	//----- nvinfo : EIATTR_PARAM_CBANK
	.align		4
        /*0044*/ 	.byte	0x04, 0x0a
        /*0046*/ 	.short	(.L_123 - .L_122)
	.align		4
.L_122:
        /*0048*/ 	.word	index@(.nv.constant0._Z20atomicOperationsDemoPi)
        /*004c*/ 	.short	0x0380
        /*004e*/ 	.short	0x0008


	//----- nvinfo : EIATTR_SW_WAR
	.align		4
.L_123:
        /*0050*/ 	.byte	0x04, 0x36
        /*0052*/ 	.short	(.L_125 - .L_124)
.L_124:
        /*0054*/ 	.word	0x00000008
.L_125:


//--------------------- .nv.info._Z8syncDemoPi    --------------------------
	.section	.nv.info._Z8syncDemoPi,"",@"SHT_CUDA_INFO"
	.sectionflags	@""
	.align	4


	//----- nvinfo : EIATTR_CUDA_API_VERSION
	.align		4
        /*0000*/ 	.byte	0x04, 0x37
        /*0002*/ 	.short	(.L_127 - .L_126)
.L_126:
        /*0004*/ 	.word	0x00000082


	//----- nvinfo : EIATTR_KPARAM_INFO
	.align		4
.L_127:
        /*0008*/ 	.byte	0x04, 0x17
        /*000a*/ 	.short	(.L_129 - .L_128)
.L_128:
        /*000c*/ 	.word	0x00000000
        /*0010*/ 	.short	0x0000
        /*0012*/ 	.short	0x0000
        /*0014*/ 	.byte	0x00, 0xf5, 0x21, 0x00


	//----- nvinfo : EIATTR_SPARSE_MMA_MASK
	.align		4
.L_129:
        /*0018*/ 	.byte	0x03, 0x50
        /*001a*/ 	.short	0x0000


	//----- nvinfo : EIATTR_MAXREG_COUNT
	.align		4
        /*001c*/ 	.byte	0x03, 0x1b
        /*001e*/ 	.short	0x00ff


	//----- nvinfo : EIATTR_NUM_BARRIERS
	.align		4
        /*0020*/ 	.byte	0x02, 0x4c
        /*0022*/ 	.byte	0x01
	.zero		1


	//----- nvinfo : EIATTR_MERCURY_ISA_VERSION
	.align		4
        /*0024*/ 	.byte	0x03, 0x5f
        /*0026*/ 	.short	0x0101


	//----- nvinfo : EIATTR_VRC_CTA_INIT_COUNT
	.align		4
        /*0028*/ 	.byte	0x02, 0x4a
	.zero		1
	.zero		1


	//----- nvinfo : EIATTR_EXIT_INSTR_OFFSETS
	.align		4
        /*002c*/ 	.byte	0x04, 0x1c
        /*002e*/ 	.short	(.L_131 - .L_130)


	//   ....[0]....
.L_130:
        /*0030*/ 	.word	0x000000c0


	//   ....[1]....
        /*0034*/ 	.word	0x00000120


	//----- nvinfo : EIATTR_CBANK_PARAM_SIZE
	.align		4
.L_131:
        /*0038*/ 	.byte	0x03, 0x19
        /*003a*/ 	.short	0x0008


	//----- nvinfo : EIATTR_PARAM_CBANK
	.align		4
        /*003c*/ 	.byte	0x04, 0x0a
        /*003e*/ 	.short	(.L_133 - .L_132)
	.align		4
.L_132:
        /*0040*/ 	.word	index@(.nv.constant0._Z8syncDemoPi)
        /*0044*/ 	.short	0x0380
        /*0046*/ 	.short	0x0008


	//----- nvinfo : EIATTR_SW_WAR
	.align		4
.L_133:
        /*0048*/ 	.byte	0x04, 0x36
        /*004a*/ 	.short	(.L_135 - .L_134)
.L_134:
        /*004c*/ 	.word	0x00000008
.L_135:


//--------------------- .nv.info._Z15incrementAtomicPi --------------------------
	.section	.nv.info._Z15incrementAtomicPi,"",@"SHT_CUDA_INFO"
	.sectionflags	@""
	.align	4


	//----- nvinfo : EIATTR_CUDA_API_VERSION
	.align		4
        /*0000*/ 	.byte	0x04, 0x37
        /*0002*/ 	.short	(.L_137 - .L_136)
.L_136:
        /*0004*/ 	.word	0x00000082


	//----- nvinfo : EIATTR_KPARAM_INFO
	.align		4
.L_137:
        /*0008*/ 	.byte	0x04, 0x17
        /*000a*/ 	.short	(.L_139 - .L_138)
.L_138:
        /*000c*/ 	.word	0x00000000
        /*0010*/ 	.short	0x0000
        /*0012*/ 	.short	0x0000
        /*0014*/ 	.byte	0x00, 0xf5, 0x21, 0x00


	//----- nvinfo : EIATTR_SPARSE_MMA_MASK
	.align		4
.L_139:
        /*0018*/ 	.byte	0x03, 0x50
        /*001a*/ 	.short	0x0000


	//----- nvinfo : EIATTR_MAXREG_COUNT
	.align		4
        /*001c*/ 	.byte	0x03, 0x1b
        /*001e*/ 	.short	0x00ff


	//----- nvinfo : EIATTR_MERCURY_ISA_VERSION
	.align		4
        /*0020*/ 	.byte	0x03, 0x5f
        /*0022*/ 	.short	0x0101


	//----- nvinfo : EIATTR_INT_WARP_WIDE_INSTR_OFFSETS
	.align		4
        /*0024*/ 	.byte	0x04, 0x31
        /*0026*/ 	.short	(.L_141 - .L_140)


	//   ....[0]....
.L_140:
        /*0028*/ 	.word	0x00000030


	//----- nvinfo : EIATTR_VRC_CTA_INIT_COUNT
	.align		4
.L_141:
        /*002c*/ 	.byte	0x02, 0x4a
	.zero		1
	.zero		1


	//----- nvinfo : EIATTR_EXIT_INSTR_OFFSETS
	.align		4
        /*0030*/ 	.byte	0x04, 0x1c
        /*0032*/ 	.short	(.L_143 - .L_142)


	//   ....[0]....
.L_142:
        /*0034*/ 	.word	0x00000090


	//----- nvinfo : EIATTR_CBANK_PARAM_SIZE
	.align		4
.L_143:
        /*0038*/ 	.byte	0x03, 0x19
        /*003a*/ 	.short	0x0008


	//----- nvinfo : EIATTR_PARAM_CBANK
	.align		4
        /*003c*/ 	.byte	0x04, 0x0a
        /*003e*/ 	.short	(.L_145 - .L_144)
	.align		4
.L_144:
        /*0040*/ 	.word	index@(.nv.constant0._Z15incrementAtomicPi)
        /*0044*/ 	.short	0x0380
        /*0046*/ 	.short	0x0008


	//----- nvinfo : EIATTR_SW_WAR
	.align		4
.L_145:
        /*0048*/ 	.byte	0x04, 0x36
        /*004a*/ 	.short	(.L_147 - .L_146)
.L_146:
        /*004c*/ 	.word	0x00000008
.L_147:


//--------------------- .nv.info._Z14incrementWrongPi --------------------------
	.section	.nv.info._Z14incrementWrongPi,"",@"SHT_CUDA_INFO"
	.sectionflags	@""
	.align	4


	//----- nvinfo : EIATTR_CUDA_API_VERSION
	.align		4
        /*0000*/ 	.byte	0x04, 0x37
        /*0002*/ 	.short	(.L_149 - .L_148)
.L_148:
        /*0004*/ 	.word	0x00000082


	//----- nvinfo : EIATTR_KPARAM_INFO
	.align		4
.L_149:
        /*0008*/ 	.byte	0x04, 0x17
        /*000a*/ 	.short	(.L_151 - .L_150)
.L_150:
        /*000c*/ 	.word	0x00000000
        /*0010*/ 	.short	0x0000
        /*0012*/ 	.short	0x0000
        /*0014*/ 	.byte	0x00, 0xf5, 0x21, 0x00


	//----- nvinfo : EIATTR_SPARSE_MMA_MASK
	.align		4
.L_151:
        /*0018*/ 	.byte	0x03, 0x50
        /*001a*/ 	.short	0x0000


	//----- nvinfo : EIATTR_MAXREG_COUNT
	.align		4
        /*001c*/ 	.byte	0x03, 0x1b
        /*001e*/ 	.short	0x00ff


	//----- nvinfo : EIATTR_MERCURY_ISA_VERSION
	.align		4
        /*0020*/ 	.byte	0x03, 0x5f
        /*0022*/ 	.short	0x0101


	//----- nvinfo : EIATTR_VRC_CTA_INIT_COUNT
	.align		4
        /*0024*/ 	.byte	0x02, 0x4a
	.zero		1
	.zero		1


	//----- nvinfo : EIATTR_EXIT_INSTR_OFFSETS
	.align		4
        /*0028*/ 	.byte	0x04, 0x1c
        /*002a*/ 	.short	(.L_153 - .L_152)


	//   ....[0]....
.L_152:
        /*002c*/ 	.word	0x00000060


	//----- nvinfo : EIATTR_CBANK_PARAM_SIZE
	.align		4
.L_153:
        /*0030*/ 	.byte	0x03, 0x19
        /*0032*/ 	.short	0x0008


	//----- nvinfo : EIATTR_PARAM_CBANK
	.align		4
        /*0034*/ 	.byte	0x04, 0x0a
        /*0036*/ 	.short	(.L_155 - .L_154)
	.align		4
.L_154:
        /*0038*/ 	.word	index@(.nv.constant0._Z14incrementWrongPi)
        /*003c*/ 	.short	0x0380
        /*003e*/ 	.short	0x0008


	//----- nvinfo : EIATTR_SW_WAR
	.align		4
.L_155:
        /*0040*/ 	.byte	0x04, 0x36
        /*0042*/ 	.short	(.L_157 - .L_156)
.L_156:
        /*0044*/ 	.word	0x00000008
.L_157:


//--------------------- .nv.callgraph             --------------------------
	.section	.nv.callgraph,"",@"SHT_CUDA_CALLGRAPH"
	.align	4
	.sectionentsize	8
	.align		4
        /*0000*/ 	.word	0x00000000
	.align		4
        /*0004*/ 	.word	0xffffffff
	.align		4
        /*0008*/ 	.word	0x00000000
	.align		4
        /*000c*/ 	.word	0xfffffffe
	.align		4
        /*0010*/ 	.word	0x00000000
	.align		4
        /*0014*/ 	.word	0xfffffffd
	.align		4
        /*0018*/ 	.word	0x00000000
	.align		4
        /*001c*/ 	.word	0xfffffffc


//--------------------- .text._Z13findMaxReducePfS_Pii --------------------------
	.section	.text._Z13findMaxReducePfS_Pii,"ax",@progbits
	.align	128
        .global         _Z13findMaxReducePfS_Pii
        .type           _Z13findMaxReducePfS_Pii,@function
        .size           _Z13findMaxReducePfS_Pii,(.L_x_18 - _Z13findMaxReducePfS_Pii)
        .other          _Z13findMaxReducePfS_Pii,@"STO_CUDA_ENTRY STV_DEFAULT"
_Z13findMaxReducePfS_Pii:
.text._Z13findMaxReducePfS_Pii:
[----:B------:R-:W-:Y:S01]  /*0000*/  LDC R1, c[0x0][0x37c] ;  /* 0x0000df00ff017b82 */ /* 0x000fe20000000800 */
[----:B------:R-:W0:Y:S01]  /*0010*/  S2R R9, SR_TID.X ;  /* 0x0000000000097919 */ /* 0x000e220000002100 */
[----:B------:R-:W0:Y:S01]  /*0020*/  LDCU UR7, c[0x0][0x360] ;  /* 0x00006c00ff0777ac */ /* 0x000e220008000800 */
[----:B------:R-:W-:Y:S01]  /*0030*/  IMAD.MOV.U32 R4, RZ, RZ, -0x1698967 ;  /* 0xfe967699ff047424 */ /* 0x000fe200078e00ff */
[----:B------:R-:W0:Y:S01]  /*0040*/  S2R R11, SR_CTAID.X ;  /* 0x00000000000b7919 */ /* 0x000e220000002500 */
[----:B------:R-:W1:Y:S01]  /*0050*/  LDCU UR4, c[0x0][0x398] ;  /* 0x00007300ff0477ac */ /* 0x000e620008000800 */
[----:B------:R-:W2:Y:S01]  /*0060*/  LDCU.64 UR8, c[0x0][0x358] ;  /* 0x00006b00ff0877ac */ /* 0x000ea20008000a00 */
[----:B0-----:R-:W-:-:S05]  /*0070*/  IMAD R5, R11, UR7, R9 ;  /* 0x000000070b057c24 */ /* 0x001fca000f8e0209 */
[----:B-1----:R-:W-:-:S13]  /*0080*/  ISETP.GE.AND P0, PT, R5, UR4, PT ;  /* 0x0000000405007c0c */ /* 0x002fda000bf06270 */
[----:B------:R-:W0:Y:S02]  /*0090*/  @!P0 LDC.64 R2, c[0x0][0x380] ;  /* 0x0000e000ff028b82 */ /* 0x000e240000000a00 */
[----:B0-----:R-:W-:-:S05]  /*00a0*/  @!P0 IMAD.WIDE R2, R5, 0x4, R2 ;  /* 0x0000000405028825 */ /* 0x001fca00078e0202 */
[----:B--2---:R-:W2:Y:S01]  /*00b0*/  @!P0 LDG.E R4, desc[UR8][R2.64] ;  /* 0x0000000802048981 */ /* 0x004ea2000c1e1900 */
[----:B------:R-:W0:Y:S01]  /*00c0*/  S2UR UR6, SR_CgaCtaId ;  /* 0x00000000000679c3 */ /* 0x000e220000008800 */
[----:B------:R-:W-:Y:S01]  /*00d0*/  UMOV UR4, 0x400 ;  /* 0x0000040000047882 */ /* 0x000fe20000000000 */
[----:B------:R-:W-:Y:S01]  /*00e0*/  MOV R0, UR7 ;  /* 0x0000000700007c02 */ /* 0x000fe20008000f00 */
[----:B------:R-:W-:Y:S01]  /*00f0*/  UIADD3 UR5, UPT, UPT, UR4, 0x400, URZ ;  /* 0x0000040004057890 */ /* 0x000fe2000fffe0ff */
[----:B------:R-:W-:Y:S02]  /*0100*/  IMAD.MOV.U32 R6, RZ, RZ, -0x1 ;  /* 0xffffffffff067424 */ /* 0x000fe400078e00ff */
[----:B------:R-:W-:Y:S01]  /*0110*/  @!P0 IMAD.MOV.U32 R6, RZ, RZ, R5 ;  /* 0x000000ffff068224 */ /* 0x000fe200078e0005 */
[----:B------:R-:W-:Y:S01]  /*0120*/  ISETP.GE.U32.AND P0, PT, R0, 0x2, PT ;  /* 0x000000020000780c */ /* 0x000fe20003f06070 */
[----:B0-----:R-:W-:Y:S02]  /*0130*/  ULEA UR4, UR6, UR4, 0x18 ;  /* 0x0000000406047291 */ /* 0x001fe4000f8ec0ff */
[----:B------:R-:W-:-:S04]  /*0140*/  ULEA UR5, UR6, UR5, 0x18 ;  /* 0x0000000506057291 */ /* 0x000fc8000f8ec0ff */
[C---:B------:R-:W-:Y:S02]  /*0150*/  LEA R5, R9.reuse, UR4, 0x2 ;  /* 0x0000000409057c11 */ /* 0x040fe4000f8e10ff */
[----:B------:R-:W-:-:S03]  /*0160*/  LEA R7, R9, UR5, 0x2 ;  /* 0x0000000509077c11 */ /* 0x000fc6000f8e10ff */
[----:B--2---:R0:W-:Y:S04]  /*0170*/  STS [R5], R4 ;  /* 0x0000000405007388 */ /* 0x0041e80000000800 */
[----:B------:R0:W-:Y:S01]  /*0180*/  STS [R7], R6 ;  /* 0x0000000607007388 */ /* 0x0001e20000000800 */
[----:B------:R-:W-:Y:S06]  /*0190*/  BAR.SYNC.DEFER_BLOCKING 0x0 ;  /* 0x0000000000007b1d */ /* 0x000fec0000010000 */
[----:B------:R-:W-:Y:S05]  /*01a0*/  @!P0 BRA `(.L_x_0) ;  /* 0x0000000000448947 */ /* 0x000fea0003800000 */
.L_x_3:
[--C-:B0-----:R-:W-:Y:S01]  /*01b0*/  IMAD.MOV.U32 R6, RZ, RZ, R0.reuse ;  /* 0x000000ffff067224 */ /* 0x101fe200078e0000 */
[----:B------:R-:W-:Y:S01]  /*01c0*/  SHF.R.U32.HI R0, RZ, 0x1, R0 ;  /* 0x00000001ff007819 */ /* 0x000fe20000011600 */
[----:B------:R-:W-:Y:S03]  /*01d0*/  BSSY.RECONVERGENT B0, `(.L_x_1) ;  /* 0x000000b000007945 */ /* 0x000fe60003800200 */
[----:B------:R-:W-:-:S13]  /*01e0*/  ISETP.GE.U32.AND P0, PT, R9, R0, PT ;  /* 0x000000000900720c */ /* 0x000fda0003f06070 */
[----:B------:R-:W-:Y:S05]  /*01f0*/  @P0 BRA `(.L_x_2) ;  /* 0x0000000000200947 */ /* 0x000fea0003800000 */
[----:B------:R-:W-:Y:S01]  /*0200*/  IMAD R2, R0, 0x4, R5 ;  /* 0x0000000400027824 */ /* 0x000fe200078e0205 */
[----:B------:R-:W-:Y:S05]  /*0210*/  LDS R3, [R5] ;  /* 0x0000000005037984 */ /* 0x000fea0000000800 */
[----:B------:R-:W0:Y:S02]  /*0220*/  LDS R2, [R2] ;  /* 0x0000000002027984 */ /* 0x000e240000000800 */
[----:B0-----:R-:W-:-:S13]  /*0230*/  FSETP.GT.AND P0, PT, R2, R3, PT ;  /* 0x000000030200720b */ /* 0x001fda0003f04000 */
[----:B------:R-:W-:Y:S01]  /*0240*/  @P0 LEA R3, R0, R7, 0x2 ;  /* 0x0000000700030211 */ /* 0x000fe200078e10ff */
[----:B------:R-:W-:Y:S04]  /*0250*/  @P0 STS [R5], R2 ;  /* 0x0000000205000388 */ /* 0x000fe80000000800 */
[----:B------:R-:W0:Y:S04]  /*0260*/  @P0 LDS R4, [R3] ;  /* 0x0000000003040984 */ /* 0x000e280000000800 */
[----:B0-----:R0:W-:Y:S02]  /*0270*/  @P0 STS [R7], R4 ;  /* 0x0000000407000388 */ /* 0x0011e40000000800 */
.L_x_2:
[----:B------:R-:W-:Y:S05]  /*0280*/  BSYNC.RECONVERGENT B0 ;  /* 0x0000000000007941 */ /* 0x000fea0003800200 */
.L_x_1:
[----:B------:R-:W-:Y:S01]  /*0290*/  BAR.SYNC.DEFER_BLOCKING 0x0 ;  /* 0x0000000000007b1d */ /* 0x000fe20000010000 */
[----:B------:R-:W-:-:S13]  /*02a0*/  ISETP.GT.U32.AND P0, PT, R6, 0x3, PT ;  /* 0x000000030600780c */ /* 0x000fda0003f04070 */
[----:B------:R-:W-:Y:S05]  /*02b0*/  @P0 BRA `(.L_x_3) ;  /* 0xfffffffc00bc0947 */ /* 0x000fea000383ffff */
.L_x_0:
[----:B------:R-:W-:-:S13]  /*02c0*/  ISETP.NE.AND P0, PT, R9, RZ, PT ;  /* 0x000000ff0900720c */ /* 0x000fda0003f05270 */
[----:B------:R-:W-:Y:S05]  /*02d0*/  @P0 EXIT ;  /* 0x000000000000094d */ /* 0x000fea0003800000 */
[----:B------:R-:W1:Y:S01]  /*02e0*/  S2UR UR5, SR_CgaCtaId ;  /* 0x00000000000579c3 */ /* 0x000e620000008800 */
[----:B------:R-:W-:-:S07]  /*02f0*/  UMOV UR4, 0x400 ;  /* 0x0000040000047882 */ /* 0x000fce0000000000 */
[----:B------:R-:W2:Y:S08]  /*0300*/  LDC.64 R2, c[0x0][0x388] ;  /* 0x0000e200ff027b82 */ /* 0x000eb00000000a00 */
[----:B0-----:R-:W0:Y:S01]  /*0310*/  LDC.64 R4, c[0x0][0x390] ;  /* 0x0000e400ff047b82 */ /* 0x001e220000000a00 */
[----:B-1----:R-:W-:Y:S01]  /*0320*/  ULEA UR4, UR5, UR4, 0x18 ;  /* 0x0000000405047291 */ /* 0x002fe2000f8ec0ff */
[----:B--2---:R-:W-:-:S08]  /*0330*/  IMAD.WIDE.U32 R2, R11, 0x4, R2 ;  /* 0x000000040b027825 */ /* 0x004fd000078e0002 */
[----:B------:R-:W1:Y:S04]  /*0340*/  LDS R7, [UR4] ;  /* 0x00000004ff077984 */ /* 0x000e680008000800 */
[----:B------:R-:W2:Y:S01]  /*0350*/  LDS R9, [UR4+0x400] ;  /* 0x00040004ff097984 */ /* 0x000ea20008000800 */
[----:B0-----:R-:W-:-:S03]  /*0360*/  IMAD.WIDE.U32 R4, R11, 0x4, R4 ;  /* 0x000000040b047825 */ /* 0x001fc600078e0004 */
[----:B-1----:R-:W-:Y:S04]  /*0370*/  STG.E desc[UR8][R2.64], R7 ;  /* 0x0000000702007986 */ /* 0x002fe8000c101908 */
[----:B--2---:R-:W-:Y:S01]  /*0380*/  STG.E desc[UR8][R4.64], R9 ;  /* 0x0000000904007986 */ /* 0x004fe2000c101908 */
[----:B------:R-:W-:Y:S05]  /*0390*/  EXIT ;  /* 0x000000000000794d */ /* 0x000fea0003800000 */
.L_x_4:
[----:B------:R-:W-:-:S00]  /*03a0*/  BRA `(.L_x_4) ;  /* 0xfffffffc00fc7947 */ /* 0x000fc0000383ffff */
[----:B------:R-:W-:-:S00]  /*03b0*/  NOP ;  /* 0x0000000000007918 */ /* 0x000fc00000000000 */
        /* <DEDUP_REMOVED lines=12> */
.L_x_18:


//--------------------- .text._Z16findMaxWithIndexPfS_Pii --------------------------
	.section	.text._Z16findMaxWithIndexPfS_Pii,"ax",@progbits
	.align	128
        .global         _Z16findMaxWithIndexPfS_Pii
        .type           _Z16findMaxWithIndexPfS_Pii,@function
        .size           _Z16findMaxWithIndexPfS_Pii,(.L_x_19 - _Z16findMaxWithIndexPfS_Pii)
        .other          _Z16findMaxWithIndexPfS_Pii,@"STO_CUDA_ENTRY STV_DEFAULT"
_Z16findMaxWithIndexPfS_Pii:
.text._Z16findMaxWithIndexPfS_Pii:
[----:B------:R-:W-:Y:S01]  /*0000*/  LDC R1, c[0x0][0x37c] ;  /* 0x0000df00ff017b82 */ /* 0x000fe20000000800 */
[----:B------:R-:W0:Y:S07]  /*0010*/  S2R R7, SR_TID.X ;  /* 0x0000000000077919 */ /* 0x000e2e0000002100 */
[----:B------:R-:W0:Y:S01]  /*0020*/  S2UR UR4, SR_CTAID.X ;  /* 0x00000000000479c3 */ /* 0x000e220000002500 */
[----:B------:R-:W1:Y:S07]  /*0030*/  LDCU UR5, c[0x0][0x398] ;  /* 0x00007300ff0577ac */ /* 0x000e6e0008000800 */
[----:B------:R-:W0:Y:S02]  /*0040*/  LDC R0, c[0x0][0x360] ;  /* 0x0000d800ff007b82 */ /* 0x000e240000000800 */
[----:B0-----:R-:W-:-:S05]  /*0050*/  IMAD R7, R0, UR4, R7 ;  /* 0x0000000400077c24 */ /* 0x001fca000f8e0207 */
[----:B-1----:R-:W-:-:S13]  /*0060*/  ISETP.GE.AND P0, PT, R7, UR5, PT ;  /* 0x0000000507007c0c */ /* 0x002fda000bf06270 */
[----:B------:R-:W-:Y:S05]  /*0070*/  @P0 EXIT ;  /* 0x000000000000094d */ /* 0x000fea0003800000 */
[----:B------:R-:W0:Y:S01]  /*0080*/  LDC.64 R2, c[0x0][0x380] ;  /* 0x0000e000ff027b82 */ /* 0x000e220000000a00 */
[----:B------:R-:W1:Y:S01]  /*0090*/  LDCU.64 UR4, c[0x0][0x358] ;  /* 0x00006b00ff0477ac */ /* 0x000e620008000a00 */
[----:B0-----:R-:W-:-:S06]  /*00a0*/  IMAD.WIDE R2, R7, 0x4, R2 ;  /* 0x0000000407027825 */ /* 0x001fcc00078e0202 */
[----:B-1----:R-:W2:Y:S01]  /*00b0*/  LDG.E R3, desc[UR4][R2.64] ;  /* 0x0000000402037981 */ /* 0x002ea2000c1e1900 */
[----:B------:R-:W2:Y:S03]  /*00c0*/  LDC.64 R4, c[0x0][0x388] ;  /* 0x0000e200ff047b82 */ /* 0x000ea60000000a00 */
[----:B--2---:R-:W2:Y:S01]  /*00d0*/  ATOMG.E.MAX.S32.STRONG.GPU PT, R4, desc[UR4][R4.64], R3 ;  /* 0x80000003040479a8 */ /* 0x004ea200091ef304 */
[----:B------:R-:W-:Y:S02]  /*00e0*/  I2FP.F32.S32 R6, R3 ;  /* 0x0000000300067245 */ /* 0x000fe40000201400 */
[----:B--2---:R-:W-:-:S04]  /*00f0*/  I2FP.F32.S32 R0, R4 ;  /* 0x0000000400007245 */ /* 0x004fc80000201400 */
[----:B------:R-:W0:Y:S02]  /*0100*/  F2I.TRUNC.NTZ R9, R0 ;  /* 0x0000000000097305 */ /* 0x000e24000020f100 */
[----:B0-----:R-:W-:-:S13]  /*0110*/  FSETP.GEU.AND P0, PT, R9, R6, PT ;  /* 0x000000060900720b */ /* 0x001fda0003f0e000 */
[----:B------:R-:W-:Y:S05]  /*0120*/  @P0 EXIT ;  /* 0x000000000000094d */ /* 0x000fea0003800000 */
[----:B------:R-:W0:Y:S02]  /*0130*/  LDC.64 R2, c[0x0][0x390] ;  /* 0x0000e400ff027b82 */ /* 0x000e240000000a00 */
[----:B0-----:R-:W-:Y:S01]  /*0140*/  STG.E desc[UR4][R2.64], R7 ;  /* 0x0000000702007986 */ /* 0x001fe2000c101904 */
[----:B------:R-:W-:Y:S05]  /*0150*/  EXIT ;  /* 0x000000000000794d */ /* 0x000fea0003800000 */
.L_x_5:
        /* <DEDUP_REMOVED lines=10> */
.L_x_19:


//--------------------- .text._Z15histogramSharedPiS_ii --------------------------
	.section	.text._Z15histogramSharedPiS_ii,"ax",@progbits
	.align	128
        .global         _Z15histogramSharedPiS_ii
        .type           _Z15histogramSharedPiS_ii,@function
        .size           _Z15histogramSharedPiS_ii,(.L_x_20 - _Z15histogramSharedPiS_ii)
        .other          _Z15histogramSharedPiS_ii,@"STO_CUDA_ENTRY STV_DEFAULT"
_Z15histogramSharedPiS_ii:
.text._Z15histogramSharedPiS_ii:
[----:B------:R-:W-:Y:S01]  /*0000*/  LDC R1, c[0x0][0x37c] ;  /* 0x0000df00ff017b82 */ /* 0x000fe20000000800 */
[----:B------:R-:W0:Y:S01]  /*0010*/  S2R R7, SR_TID.X ;  /* 0x0000000000077919 */ /* 0x000e220000002100 */
[----:B------:R-:W0:Y:S06]  /*0020*/  LDCU UR8, c[0x0][0x394] ;  /* 0x00007280ff0877ac */ /* 0x000e2c0008000800 */
[----:B------:R-:W1:Y:S01]  /*0030*/  S2UR UR4, SR_CTAID.X ;  /* 0x00000000000479c3 */ /* 0x000e620000002500 */
[----:B------:R-:W-:Y:S07]  /*0040*/  BSSY.RECONVERGENT B0, `(.L_x_6) ;  /* 0x000000e000007945 */ /* 0x000fee0003800200 */
[----:B------:R-:W1:Y:S01]  /*0050*/  LDC R6, c[0x0][0x360] ;  /* 0x0000d800ff067b82 */ /* 0x000e620000000800 */
[----:B0-----:R-:W-:Y:S01]  /*0060*/  ISETP.GE.AND P0, PT, R7, UR8, PT ;  /* 0x0000000807007c0c */ /* 0x001fe2000bf06270 */
[----:B-1----:R-:W-:-:S12]  /*0070*/  IMAD R5, R6, UR4, R7 ;  /* 0x0000000406057c24 */ /* 0x002fd8000f8e0207 */
[----:B------:R-:W-:Y:S05]  /*0080*/  @P0 BRA `(.L_x_7) ;  /* 0x0000000000240947 */ /* 0x000fea0003800000 */
[----:B------:R-:W0:Y:S01]  /*0090*/  S2R R9, SR_CgaCtaId ;  /* 0x0000000000097919 */ /* 0x000e220000008800 */
[----:B------:R-:W-:Y:S01]  /*00a0*/  MOV R0, 0x400 ;  /* 0x0000040000007802 */ /* 0x000fe20000000f00 */
[----:B------:R-:W-:-:S03]  /*00b0*/  IMAD.MOV.U32 R3, RZ, RZ, R7 ;  /* 0x000000ffff037224 */ /* 0x000fc600078e0007 */
[----:B0-----:R-:W-:-:S07]  /*00c0*/  LEA R0, R9, R0, 0x18 ;  /* 0x0000000009007211 */ /* 0x001fce00078ec0ff */
.L_x_8:
[----:B------:R-:W-:Y:S02]  /*00d0*/  IMAD R2, R3, 0x4, R0 ;  /* 0x0000000403027824 */ /* 0x000fe400078e0200 */
[----:B------:R-:W-:-:S03]  /*00e0*/  IMAD.IADD R3, R6, 0x1, R3 ;  /* 0x0000000106037824 */ /* 0x000fc600078e0203 */
[----:B------:R0:W-:Y:S02]  /*00f0*/  STS [R2], RZ ;  /* 0x000000ff02007388 */ /* 0x0001e40000000800 */
[----:B------:R-:W-:-:S13]  /*0100*/  ISETP.GE.AND P0, PT, R3, UR8, PT ;  /* 0x0000000803007c0c */ /* 0x000fda000bf06270 */
[----:B0-----:R-:W-:Y:S05]  /*0110*/  @!P0 BRA `(.L_x_8) ;  /* 0xfffffffc00ec8947 */ /* 0x001fea000383ffff */
.L_x_7:
[----:B------:R-:W-:Y:S05]  /*0120*/  BSYNC.RECONVERGENT B0 ;  /* 0x0000000000007941 */ /* 0x000fea0003800200 */
.L_x_6:
[----:B------:R-:W0:Y:S01]  /*0130*/  LDCU UR4, c[0x0][0x390] ;  /* 0x00007200ff0477ac */ /* 0x000e220008000800 */
[----:B------:R-:W-:Y:S01]  /*0140*/  BSSY.RECONVERGENT B0, `(.L_x_9) ;  /* 0x000000e000007945 */ /* 0x000fe20003800200 */
[----:B------:R-:W-:Y:S01]  /*0150*/  BAR.SYNC.DEFER_BLOCKING 0x0 ;  /* 0x0000000000007b1d */ /* 0x000fe20000010000 */
[----:B------:R-:W-:-:S05]  /*0160*/  ISETP.GE.AND P1, PT, R7, UR8, PT ;  /* 0x0000000807007c0c */ /* 0x000fca000bf26270 */
[----:B------:R-:W1:Y:S01]  /*0170*/  LDCU.64 UR6, c[0x0][0x358] ;  /* 0x00006b00ff0677ac */ /* 0x000e620008000a00 */
[----:B0-----:R-:W-:-:S13]  /*0180*/  ISETP.GE.AND P0, PT, R5, UR4, PT ;  /* 0x0000000405007c0c */ /* 0x001fda000bf06270 */
[----:B-1----:R-:W-:Y:S05]  /*0190*/  @P0 BRA `(.L_x_10) ;  /* 0x0000000000200947 */ /* 0x002fea0003800000 */
[----:B------:R-:W0:Y:S02]  /*01a0*/  LDC.64 R2, c[0x0][0x380] ;  /* 0x0000e000ff027b82 */ /* 0x000e240000000a00 */
[----:B0-----:R-:W-:-:S06]  /*01b0*/  IMAD.WIDE R2, R5, 0x4, R2 ;  /* 0x0000000405027825 */ /* 0x001fcc00078e0202 */
[----:B------:R-:W2:Y:S01]  /*01c0*/  LDG.E R2, desc[UR6][R2.64] ;  /* 0x0000000602027981 */ /* 0x000ea2000c1e1900 */
[----:B------:R-:W0:Y:S01]  /*01d0*/  S2UR UR5, SR_CgaCtaId ;  /* 0x00000000000579c3 */ /* 0x000e220000008800 */
[----:B------:R-:W-:Y:S02]  /*01e0*/  UMOV UR4, 0x400 ;  /* 0x0000040000047882 */ /* 0x000fe40000000000 */
[----:B0-----:R-:W-:-:S06]  /*01f0*/  ULEA UR4, UR5, UR4, 0x18 ;  /* 0x0000000405047291 */ /* 0x001fcc000f8ec0ff */
[----:B--2---:R-:W-:-:S05]  /*0200*/  LEA R0, R2, UR4, 0x2 ;  /* 0x0000000402007c11 */ /* 0x004fca000f8e10ff */
[----:B------:R0:W-:Y:S02]  /*0210*/  ATOMS.POPC.INC.32 RZ, [R0+URZ] ;  /* 0x0000000000ff7f8c */ /* 0x0001e4000d8000ff */
.L_x_10:
[----:B------:R-:W-:Y:S05]  /*0220*/  BSYNC.RECONVERGENT B0 ;  /* 0x0000000000007941 */ /* 0x000fea0003800200 */
.L_x_9:
[----:B------:R-:W-:Y:S06]  /*0230*/  BAR.SYNC.DEFER_BLOCKING 0x0 ;  /* 0x0000000000007b1d */ /* 0x000fec0000010000 */
[----:B------:R-:W-:Y:S05]  /*0240*/  @P1 EXIT ;  /* 0x000000000000194d */ /* 0x000fea0003800000 */
[----:B------:R-:W1:Y:S01]  /*0250*/  S2UR UR5, SR_CgaCtaId ;  /* 0x00000000000579c3 */ /* 0x000e620000008800 */
[----:B------:R-:W-:-:S07]  /*0260*/  UMOV UR4, 0x400 ;  /* 0x0000040000047882 */ /* 0x000fce0000000000 */
[----:B------:R-:W2:Y:S01]  /*0270*/  LDC.64 R4, c[0x0][0x388] ;  /* 0x0000e200ff047b82 */ /* 0x000ea20000000a00 */
[----:B-1----:R-:W-:-:S12]  /*0280*/  ULEA UR4, UR5, UR4, 0x18 ;  /* 0x0000000405047291 */ /* 0x002fd8000f8ec0ff */
.L_x_11:
[C---:B0-----:R-:W-:Y:S01]  /*0290*/  LEA R0, R7.reuse, UR4, 0x2 ;  /* 0x0000000407007c11 */ /* 0x041fe2000f8e10ff */
[----:B-12---:R-:W-:-:S04]  /*02a0*/  IMAD.WIDE R2, R7, 0x4, R4 ;  /* 0x0000000407027825 */ /* 0x006fc800078e0204 */
[----:B------:R-:W0:Y:S01]  /*02b0*/  LDS R9, [R0] ;  /* 0x0000000000097984 */ /* 0x000e220000000800 */
[----:B------:R-:W-:-:S05]  /*02c0*/  IMAD.IADD R7, R6, 0x1, R7 ;  /* 0x0000000106077824 */ /* 0x000fca00078e0207 */
[----:B------:R-:W-:Y:S01]  /*02d0*/  ISETP.GE.AND P0, PT, R7, UR8, PT ;  /* 0x0000000807007c0c */ /* 0x000fe2000bf06270 */
[----:B0-----:R1:W-:-:S12]  /*02e0*/  REDG.E.ADD.STRONG.GPU desc[UR6][R2.64], R9 ;  /* 0x000000090200798e */ /* 0x0013d8000c12e106 */
[----:B------:R-:W-:Y:S05]  /*02f0*/  @!P0 BRA `(.L_x_11) ;  /* 0xfffffffc00e48947 */ /* 0x000fea000383ffff */
[----:B------:R-:W-:Y:S05]  /*0300*/  EXIT ;  /* 0x000000000000794d */ /* 0x000fea0003800000 */
.L_x_12:
        /* <DEDUP_REMOVED lines=15> */
.L_x_20:


//--------------------- .text._Z9histogramPiS_i   --------------------------
	.section	.text._Z9histogramPiS_i,"ax",@progbits
	.align	128
        .global         _Z9histogramPiS_i
        .type           _Z9histogramPiS_i,@function
        .size           _Z9histogramPiS_i,(.L_x_21 - _Z9histogramPiS_i)
        .other          _Z9histogramPiS_i,@"STO_CUDA_ENTRY STV_DEFAULT"
_Z9histogramPiS_i:
.text._Z9histogramPiS_i:
        /* <DEDUP_REMOVED lines=11> */
[----:B------:R-:W0:Y:S01]  /*00b0*/  LDC.64 R4, c[0x0][0x388] ;  /* 0x0000e200ff047b82 */ /* 0x000e220000000a00 */
[----:B-1----:R-:W0:Y:S01]  /*00c0*/  LDG.E R3, desc[UR4][R2.64] ;  /* 0x0000000402037981 */ /* 0x002e22000c1e1900 */
[----:B------:R-:W-:Y:S02]  /*00d0*/  HFMA2 R7, -RZ, RZ, 0, 5.9604644775390625e-08 ;  /* 0x00000001ff077431 */ /* 0x000fe400000001ff */
[----:B0-----:R-:W-:-:S05]  /*00e0*/  IMAD.WIDE R4, R3, 0x4, R4 ;  /* 0x0000000403047825 */ /* 0x001fca00078e0204 */
[----:B------:R-:W-:Y:S01]  /*00f0*/  REDG.E.ADD.STRONG.GPU desc[UR4][R4.64], R7 ;  /* 0x000000070400798e */ /* 0x000fe2000c12e104 */
[----:B------:R-:W-:Y:S05]  /*0100*/  EXIT ;  /* 0x000000000000794d */ /* 0x000fea0003800000 */
.L_x_13:
        /* <DEDUP_REMOVED lines=15> */
.L_x_21:


//--------------------- .text._Z20atomicOperationsDemoPi --------------------------
	.section	.text._Z20atomicOperationsDemoPi,"ax",@progbits
	.align	128
        .global         _Z20atomicOperationsDemoPi
        .type           _Z20atomicOperationsDemoPi,@function
        .size           _Z20atomicOperationsDemoPi,(.L_x_22 - _Z20atomicOperationsDemoPi)
        .other          _Z20atomicOperationsDemoPi,@"STO_CUDA_ENTRY STV_DEFAULT"
_Z20atomicOperationsDemoPi:
.text._Z20atomicOperationsDemoPi:
[----:B------:R-:W-:Y:S01]  /*0000*/  LDC R1, c[0x0][0x37c] ;  /* 0x0000df00ff017b82 */ /* 0x000fe20000000800 */
[----:B------:R-:W0:Y:S01]  /*0010*/  S2R R15, SR_TID.X ;  /* 0x00000000000f7919 */ /* 0x000e220000002100 */
[----:B------:R-:W1:Y:S06]  /*0020*/  LDCU.64 UR4, c[0x0][0x380] ;  /* 0x00007000ff0477ac */ /* 0x000e6c0008000a00 */
[----:B------:R-:W2:Y:S01]  /*0030*/  LDC.64 R2, c[0x0][0x380] ;  /* 0x0000e000ff027b82 */ /* 0x000ea20000000a00 */
[----:B------:R-:W3:Y:S01]  /*0040*/  S2R R4, SR_LANEID ;  /* 0x0000000000047919 */ /* 0x000ee20000000000 */
[----:B------:R-:W-:Y:S01]  /*0050*/  VOTEU.ANY UR8, UPT, PT ;  /* 0x0000000000087886 */ /* 0x000fe200038e0100 */
[----:B------:R-:W2:Y:S01]  /*0060*/  LDCU.64 UR6, c[0x0][0x358] ;  /* 0x00006b00ff0677ac */ /* 0x000ea20008000a00 */
[----:B------:R-:W4:Y:S01]  /*0070*/  POPC R7, UR8 ;  /* 0x0000000800077d09 */ /* 0x000f220008000000 */
[----:B------:R-:W-:-:S02]  /*0080*/  UFLO.U32 UR9, UR8 ;  /* 0x00000008000972bd */ /* 0x000fc400080e0000 */
[----:B-1----:R-:W-:-:S04]  /*0090*/  UIADD3 UR4, UP0, UPT, UR4, 0x4, URZ ;  /* 0x0000000404047890 */ /* 0x002fc8000ff1e0ff */
[----:B------:R-:W-:Y:S01]  /*00a0*/  UIADD3.X UR5, UPT, UPT, URZ, UR5, URZ, UP0, !UPT ;  /* 0x00000005ff057290 */ /* 0x000fe200087fe4ff */
[C---:B0-----:R-:W-:Y:S02]  /*00b0*/  IADD3 R0, PT, PT, -R15.reuse, 0x64, RZ ;  /* 0x000000640f007810 */ /* 0x041fe40007ffe1ff */
[----:B------:R-:W-:Y:S02]  /*00c0*/  CREDUX.MAX.S32 UR8, R15 ;  /* 0x000000000f0872cc */ /* 0x000fe40000000200 */
[----:B---3--:R-:W-:Y:S02]  /*00d0*/  ISETP.EQ.U32.AND P0, PT, R4, UR9, PT ;  /* 0x0000000904007c0c */ /* 0x008fe4000bf02070 */
[----:B------:R-:W-:Y:S01]  /*00e0*/  CREDUX.MIN.S32 UR9, R0 ;  /* 0x00000000000972cc */ /* 0x000fe20000008200 */
[----:B------:R-:W-:Y:S02]  /*00f0*/  IMAD.U32 R4, RZ, RZ, UR4 ;  /* 0x00000004ff047e24 */ /* 0x000fe4000f8e00ff */
[----:B------:R-:W-:-:S02]  /*0100*/  IMAD.U32 R5, RZ, RZ, UR5 ;  /* 0x00000005ff057e24 */ /* 0x000fc4000f8e00ff */
[----:B----4-:R-:W-:Y:S02]  /*0110*/  IMAD.MOV R13, RZ, RZ, -R7 ;  /* 0x000000ffff0d7224 */ /* 0x010fe400078e0a07 */
[----:B------:R-:W-:Y:S02]  /*0120*/  HFMA2 R14, -RZ, RZ, 0, 0 ;  /* 0x00000000ff0e7431 */ /* 0x000fe400000001ff */
[----:B------:R-:W-:Y:S02]  /*0130*/  MOV R9, UR8 ;  /* 0x0000000800097c02 */ /* 0x000fe40008000f00 */
[----:B--2---:R-:W-:Y:S02]  /*0140*/  @P0 REDG.E.ADD.STRONG.GPU desc[UR6][R2.64], R7 ;  /* 0x000000070200098e */ /* 0x004fe4000c12e106 */
[----:B------:R-:W-:Y:S02]  /*0150*/  IMAD.U32 R11, RZ, RZ, UR9 ;  /* 0x00000009ff0b7e24 */ /* 0x000fe4000f8e00ff */
[----:B------:R-:W-:Y:S04]  /*0160*/  @P0 REDG.E.ADD.STRONG.GPU desc[UR6][R4.64], R13 ;  /* 0x0000000d0400098e */ /* 0x000fe8000c12e106 */
[----:B------:R-:W-:Y:S04]  /*0170*/  @P0 REDG.E.MAX.S32.STRONG.GPU desc[UR6][R4.64+0x4], R9 ;  /* 0x000004090400098e */ /* 0x000fe8000d12e306 */
[----:B------:R-:W-:Y:S04]  /*0180*/  @P0 REDG.E.MIN.S32.STRONG.GPU desc[UR6][R4.64+0x8], R11 ;  /* 0x0000080b0400098e */ /* 0x000fe8000c92e306 */
[----:B------:R-:W-:Y:S04]  /*0190*/  ATOMG.E.EXCH.STRONG.GPU PT, RZ, desc[UR6][R4.64+0xc], R15 ;  /* 0x80000c0f04ff79a8 */ /* 0x000fe8000c1ef106 */
[----:B------:R-:W-:Y:S01]  /*01a0*/  ATOMG.E.CAS.STRONG.GPU PT, RZ, [R4+0x10], R14, R15 ;  /* 0x0000100e04ff73a9 */ /* 0x000fe200001ee10f */
[----:B------:R-:W-:Y:S05]  /*01b0*/  EXIT ;  /* 0x000000000000794d */ /* 0x000fea0003800000 */
.L_x_14:
        /* <DEDUP_REMOVED lines=12> */
.L_x_22:


//--------------------- .text._Z8syncDemoPi       --------------------------
	.section	.text._Z8syncDemoPi,"ax",@progbits
	.align	128
        .global         _Z8syncDemoPi
        .type           _Z8syncDemoPi,@function
        .size           _Z8syncDemoPi,(.L_x_23 - _Z8syncDemoPi)
        .other          _Z8syncDemoPi,@"STO_CUDA_ENTRY STV_DEFAULT"
_Z8syncDemoPi:
.text._Z8syncDemoPi:
[----:B------:R-:W-:Y:S01]  /*0000*/  LDC R1, c[0x0][0x37c] ;  /* 0x0000df00ff017b82 */ /* 0x000fe20000000800 */
[----:B------:R-:W0:Y:S07]  /*0010*/  S2R R7, SR_TID.X ;  /* 0x0000000000077919 */ /* 0x000e2e0000002100 */
[----:B------:R-:W1:Y:S01]  /*0020*/  S2UR UR6, SR_CgaCtaId ;  /* 0x00000000000679c3 */ /* 0x000e620000008800 */
[----:B------:R-:W-:Y:S01]  /*0030*/  UMOV UR4, 0x400 ;  /* 0x0000040000047882 */ /* 0x000fe20000000000 */
[----:B------:R-:W2:Y:S02]  /*0040*/  LDCU UR5, c[0x0][0x360] ;  /* 0x00006c00ff0577ac */ /* 0x000ea40008000800 */
[----:B--2---:R-:W-:-:S02]  /*0050*/  UIADD3 UR5, UPT, UPT, UR5, -0x1, URZ ;  /* 0xffffffff05057890 */ /* 0x004fc4000fffe0ff */
[----:B-1----:R-:W-:Y:S01]  /*0060*/  ULEA UR4, UR6, UR4, 0x18 ;  /* 0x0000000406047291 */ /* 0x002fe2000f8ec0ff */
[----:B0-----:R-:W-:-:S05]  /*0070*/  SHF.L.U32 R0, R7, 0x1, RZ ;  /* 0x0000000107007819 */ /* 0x001fca00000006ff */
[C---:B------:R-:W-:Y:S02]  /*0080*/  LEA R5, R7.reuse, UR4, 0x2 ;  /* 0x0000000407057c11 */ /* 0x040fe4000f8e10ff */
[----:B------:R-:W-:-:S03]  /*0090*/  ISETP.GE.U32.AND P0, PT, R7, UR5, PT ;  /* 0x0000000507007c0c */ /* 0x000fc6000bf06070 */
[----:B------:R0:W-:Y:S01]  /*00a0*/  STS [R5], R0 ;  /* 0x0000000005007388 */ /* 0x0001e20000000800 */
[----:B------:R-:W-:Y:S09]  /*00b0*/  BAR.SYNC.DEFER_BLOCKING 0x0 ;  /* 0x0000000000007b1d */ /* 0x000ff20000010000 */
[----:B0-----:R-:W-:Y:S05]  /*00c0*/  @P0 EXIT ;  /* 0x000000000000094d */ /* 0x001fea0003800000 */
[----:B------:R-:W0:Y:S01]  /*00d0*/  LDS R5, [R5+0x4] ;  /* 0x0000040005057984 */ /* 0x000e220000000800 */
[----:B------:R-:W1:Y:S01]  /*00e0*/  LDC.64 R2, c[0x0][0x380] ;  /* 0x0000e000ff027b82 */ /* 0x000e620000000a00 */
[----:B------:R-:W0:Y:S01]  /*00f0*/  LDCU.64 UR4, c[0x0][0x358] ;  /* 0x00006b00ff0477ac */ /* 0x000e220008000a00 */
[----:B-1----:R-:W-:-:S05]  /*0100*/  IMAD.WIDE.U32 R2, R7, 0x4, R2 ;  /* 0x0000000407027825 */ /* 0x002fca00078e0002 */
[----:B0-----:R-:W-:Y:S01]  /*0110*/  STG.E desc[UR4][R2.64], R5 ;  /* 0x0000000502007986 */ /* 0x001fe2000c101904 */
[----:B------:R-:W-:Y:S05]  /*0120*/  EXIT ;  /* 0x000000000000794d */ /* 0x000fea0003800000 */
.L_x_15:
        /* <DEDUP_REMOVED lines=13> */
.L_x_23:


//--------------------- .text._Z15incrementAtomicPi --------------------------
	.section	.text._Z15incrementAtomicPi,"ax",@progbits
	.align	128
        .global         _Z15incrementAtomicPi
        .type           _Z15incrementAtomicPi,@function
        .size           _Z15incrementAtomicPi,(.L_x_24 - _Z15incrementAtomicPi)
        .other          _Z15incrementAtomicPi,@"STO_CUDA_ENTRY STV_DEFAULT"
_Z15incrementAtomicPi:
.text._Z15incrementAtomicPi:
[----:B------:R-:W-:Y:S01]  /*0000*/  LDC R1, c[0x0][0x37c] ;  /* 0x0000df00ff017b82 */ /* 0x000fe20000000800 */
[----:B------:R-:W0:Y:S07]  /*0010*/  S2R R0, SR_LANEID ;  /* 0x0000000000007919 */ /* 0x000e2e0000000000 */
[----:B------:R-:W1:Y:S01]  /*0020*/  LDC.64 R2, c[0x0][0x380] ;  /* 0x0000e000ff027b82 */ /* 0x000e620000000a00 */
[----:B------:R-:W-:Y:S01]  /*0030*/  VOTEU.ANY UR6, UPT, PT ;  /* 0x0000000000067886 */ /* 0x000fe200038e0100 */
[----:B------:R-:W1:Y:S01]  /*0040*/  LDCU.64 UR4, c[0x0][0x358] ;  /* 0x00006b00ff0477ac */ /* 0x000e620008000a00 */
[----:B------:R-:W1:Y:S01]  /*0050*/  POPC R5, UR6 ;  /* 0x0000000600057d09 */ /* 0x000e620008000000 */
[----:B------:R-:W-:-:S06]  /*0060*/  UFLO.U32 UR7, UR6 ;  /* 0x00000006000772bd */ /* 0x000fcc00080e0000 */
[----:B0-----:R-:W-:-:S13]  /*0070*/  ISETP.EQ.U32.AND P0, PT, R0, UR7, PT ;  /* 0x0000000700007c0c */ /* 0x001fda000bf02070 */
[----:B-1----:R-:W-:Y:S01]  /*0080*/  @P0 REDG.E.ADD.STRONG.GPU desc[UR4][R2.64], R5 ;  /* 0x000000050200098e */ /* 0x002fe2000c12e104 */
[----:B------:R-:W-:Y:S05]  /*0090*/  EXIT ;  /* 0x000000000000794d */ /* 0x000fea0003800000 */
.L_x_16:
        /* <DEDUP_REMOVED lines=14> */
.L_x_24:


//--------------------- .text._Z14incrementWrongPi --------------------------
	.section	.text._Z14incrementWrongPi,"ax",@progbits
	.align	128
        .global         _Z14incrementWrongPi
        .type           _Z14incrementWrongPi,@function
        .size           _Z14incrementWrongPi,(.L_x_25 - _Z14incrementWrongPi)
        .other          _Z14incrementWrongPi,@"STO_CUDA_ENTRY STV_DEFAULT"
_Z14incrementWrongPi:
.text._Z14incrementWrongPi:
[----:B------:R-:W-:Y:S08]  /*0000*/  LDC R1, c[0x0][0x37c] ;  /* 0x0000df00ff017b82 */ /* 0x000ff00000000800 */
[----:B------:R-:W0:Y:S01]  /*0010*/  LDC.64 R2, c[0x0][0x380] ;  /* 0x0000e000ff027b82 */ /* 0x000e220000000a00 */
[----:B------:R-:W0:Y:S02]  /*0020*/  LDCU.64 UR4, c[0x0][0x358] ;  /* 0x00006b00ff0477ac */ /* 0x000e240008000a00 */
[----:B0-----:R-:W2:Y:S02]  /*0030*/  LDG.E R0, desc[UR4][R2.64] ;  /* 0x0000000402007981 */ /* 0x001ea4000c1e1900 */
[----:B--2---:R-:W-:-:S05]  /*0040*/  IADD3 R5, PT, PT, R0, 0x1, RZ ;  /* 0x0000000100057810 */ /* 0x004fca0007ffe0ff */
[----:B------:R-:W-:Y:S01]  /*0050*/  STG.E desc[UR4][R2.64], R5 ;  /* 0x0000000502007986 */ /* 0x000fe2000c101904 */
[----:B------:R-:W-:Y:S05]  /*0060*/  EXIT ;  /* 0x000000000000794d */ /* 0x000fea0003800000 */
.L_x_17:
        /* <DEDUP_REMOVED lines=9> */
.L_x_25:


//--------------------- .nv.shared._Z13findMaxReducePfS_Pii --------------------------
	.section	.nv.shared._Z13findMaxReducePfS_Pii,"aw",@nobits
	.sectionflags	@""
	.align	16
.nv.shared._Z13findMaxReducePfS_Pii:
	.zero		3072


//--------------------- .nv.shared.reserved.0     --------------------------
	.section	.nv.shared.reserved.0,"aw",@nobits
	.weak		__nv_reservedSMEM_offset_0_alias
	.size		__nv_reservedSMEM_offset_0_alias, 0, 64
	.other		__nv_reservedSMEM_offset_0_alias,@"STO_CUDA_RESERVED_SHARED STV_DEFAULT"
__nv_reservedSMEM_offset_0_alias:
	.zero		0
	.zero		64


//--------------------- .nv.shared._Z16findMaxWithIndexPfS_Pii --------------------------
	.section	.nv.shared._Z16findMaxWithIndexPfS_Pii,"aw",@nobits
	.sectionflags	@""
	.align	16
	.zero		1024


//--------------------- .nv.shared._Z15histogramSharedPiS_ii --------------------------
	.section	.nv.shared._Z15histogramSharedPiS_ii,"aw",@nobits
	.sectionflags	@""
	.align	16
	.zero		1024


//--------------------- .nv.shared._Z9histogramPiS_i --------------------------
	.section	.nv.shared._Z9histogramPiS_i,"aw",@nobits
	.sectionflags	@""
	.align	16
	.zero		1024


//--------------------- .nv.shared._Z20atomicOperationsDemoPi --------------------------
	.section	.nv.shared._Z20atomicOperationsDemoPi,"aw",@nobits
	.sectionflags	@""
	.align	16
	.zero		1024


//--------------------- .nv.shared._Z8syncDemoPi  --------------------------
	.section	.nv.shared._Z8syncDemoPi,"aw",@nobits
	.sectionflags	@""
	.align	16
.nv.shared._Z8syncDemoPi:
	.zero		2048


//--------------------- .nv.shared._Z15incrementAtomicPi --------------------------
	.section	.nv.shared._Z15incrementAtomicPi,"aw",@nobits
	.sectionflags	@""
	.align	16
	.zero		1024


//--------------------- .nv.shared._Z14incrementWrongPi --------------------------
	.section	.nv.shared._Z14incrementWrongPi,"aw",@nobits
	.sectionflags	@""
	.align	16
	.zero		1024


//--------------------- .nv.constant0._Z13findMaxReducePfS_Pii --------------------------
	.section	.nv.constant0._Z13findMaxReducePfS_Pii,"a",@progbits
	.sectionflags	@""
	.align	4
.nv.constant0._Z13findMaxReducePfS_Pii:
	.zero		924


//--------------------- .nv.constant0._Z16findMaxWithIndexPfS_Pii --------------------------
	.section	.nv.constant0._Z16findMaxWithIndexPfS_Pii,"a",@progbits
	.sectionflags	@""
	.align	4
.nv.constant0._Z16findMaxWithIndexPfS_Pii:
	.zero		924


//--------------------- .nv.constant0._Z15histogramSharedPiS_ii --------------------------
	.section	.nv.constant0._Z15histogramSharedPiS_ii,"a",@progbits
	.sectionflags	@""
	.align	4
.nv.constant0._Z15histogramSharedPiS_ii:
	.zero		920


//--------------------- .nv.constant0._Z9histogramPiS_i --------------------------
	.section	.nv.constant0._Z9histogramPiS_i,"a",@progbits
	.sectionflags	@""
	.align	4
.nv.constant0._Z9histogramPiS_i:
	.zero		916


//--------------------- .nv.constant0._Z20atomicOperationsDemoPi --------------------------
	.section	.nv.constant0._Z20atomicOperationsDemoPi,"a",@progbits
	.sectionflags	@""
	.align	4
.nv.constant0._Z20atomicOperationsDemoPi:
	.zero		904


//--------------------- .nv.constant0._Z8syncDemoPi --------------------------
	.section	.nv.constant0._Z8syncDemoPi,"a",@progbits
	.sectionflags	@""
	.align	4
.nv.constant0._Z8syncDemoPi:
	.zero		904


//--------------------- .nv.constant0._Z15incrementAtomicPi --------------------------
	.section	.nv.constant0._Z15incrementAtomicPi,"a",@progbits
	.sectionflags	@""
	.align	4
.nv.constant0._Z15incrementAtomicPi:
	.zero		904


//--------------------- .nv.constant0._Z14incrementWrongPi --------------------------
	.section	.nv.constant0._Z14incrementWrongPi,"a",@progbits
	.sectionflags	@""
	.align	4
.nv.constant0._Z14incrementWrongPi:
	.zero		904


//--------------------- SYMBOLS --------------------------

	.type		.nv.reservedSmem.offset0,@object
	.size		.nv.reservedSmem.offset0,0x4
	.type		.nv.reservedSmem.cap,@object
	.size		.nv.reservedSmem.cap,0x4
